//
// Generated by NVIDIA NVVM Compiler
//
// Compiler Build ID: CL-36424714
// Cuda compilation tools, release 13.0, V13.0.88
// Based on NVVM 20.0.0
//

.version 9.0
.target sm_100
.address_size 64

	// .globl	_Z9add_stagePiS_S_ii
// _ZZ9add_stagePiS_S_iiE4temp has been demoted
// _ZZ17a_mult_btransposePiS_S_iiiE4temp has been demoted

.visible .entry _Z9add_stagePiS_S_ii(
	.param .u64 .ptr .align 1 _Z9add_stagePiS_S_ii_param_0,
	.param .u64 .ptr .align 1 _Z9add_stagePiS_S_ii_param_1,
	.param .u64 .ptr .align 1 _Z9add_stagePiS_S_ii_param_2,
	.param .u32 _Z9add_stagePiS_S_ii_param_3,
	.param .u32 _Z9add_stagePiS_S_ii_param_4
)
{
	.reg .pred 	%p<7>;
	.reg .b32 	%r<31>;
	.reg .b64 	%rd<12>;
	// demoted variable
	.shared .align 4 .b8 _ZZ9add_stagePiS_S_iiE4temp[4096];
	ld.param.u64 	%rd1, [_Z9add_stagePiS_S_ii_param_0];
	ld.param.u64 	%rd2, [_Z9add_stagePiS_S_ii_param_1];
	ld.param.u64 	%rd3, [_Z9add_stagePiS_S_ii_param_2];
	ld.param.u32 	%r9, [_Z9add_stagePiS_S_ii_param_3];
	ld.param.u32 	%r8, [_Z9add_stagePiS_S_ii_param_4];
	mov.u32 	%r10, %ctaid.x;
	shl.b32 	%r1, %r10, 5;
	mov.u32 	%r2, %tid.y;
	add.s32 	%r11, %r1, %r2;
	mov.u32 	%r12, %ctaid.y;
	shl.b32 	%r3, %r12, 5;
	mov.u32 	%r4, %tid.x;
	add.s32 	%r13, %r3, %r4;
	mad.lo.s32 	%r5, %r9, %r11, %r13;
	setp.ge.s32 	%p1, %r11, %r8;
	setp.ge.s32 	%p2, %r13, %r9;
	or.pred  	%p3, %p1, %p2;
	@%p3 bra 	$L__BB0_2;
	cvta.to.global.u64 	%rd4, %rd1;
	mul.wide.s32 	%rd5, %r5, 4;
	add.s64 	%rd6, %rd4, %rd5;
	ld.global.u32 	%r15, [%rd6];
	shl.b32 	%r16, %r4, 7;
	mov.u32 	%r17, _ZZ9add_stagePiS_S_iiE4temp;
	add.s32 	%r18, %r17, %r16;
	shl.b32 	%r19, %r2, 2;
	add.s32 	%r20, %r18, %r19;
	st.shared.u32 	[%r20], %r15;
$L__BB0_2:
	bar.sync 	0;
	add.s32 	%r21, %r3, %r2;
	add.s32 	%r22, %r1, %r4;
	mad.lo.s32 	%r6, %r8, %r21, %r22;
	setp.ge.s32 	%p4, %r21, %r9;
	setp.ge.s32 	%p5, %r22, %r8;
	or.pred  	%p6, %p4, %p5;
	@%p6 bra 	$L__BB0_4;
	shl.b32 	%r23, %r2, 7;
	mov.u32 	%r24, _ZZ9add_stagePiS_S_iiE4temp;
	add.s32 	%r25, %r24, %r23;
	shl.b32 	%r26, %r4, 2;
	add.s32 	%r27, %r25, %r26;
	ld.shared.u32 	%r28, [%r27];
	cvta.to.global.u64 	%rd7, %rd2;
	mul.wide.s32 	%rd8, %r6, 4;
	add.s64 	%rd9, %rd7, %rd8;
	ld.global.u32 	%r29, [%rd9];
	add.s32 	%r30, %r29, %r28;
	cvta.to.global.u64 	%rd10, %rd3;
	add.s64 	%rd11, %rd10, %rd8;
	st.global.u32 	[%rd11], %r30;
$L__BB0_4:
	ret;

}
	// .globl	_Z17a_mult_btransposePiS_S_iii
.visible .entry _Z17a_mult_btransposePiS_S_iii(
	.param .u64 .ptr .align 1 _Z17a_mult_btransposePiS_S_iii_param_0,
	.param .u64 .ptr .align 1 _Z17a_mult_btransposePiS_S_iii_param_1,
	.param .u64 .ptr .align 1 _Z17a_mult_btransposePiS_S_iii_param_2,
	.param .u32 _Z17a_mult_btransposePiS_S_iii_param_3,
	.param .u32 _Z17a_mult_btransposePiS_S_iii_param_4,
	.param .u32 _Z17a_mult_btransposePiS_S_iii_param_5
)
{
	.reg .pred 	%p<89>;
	.reg .b32 	%r<138>;
	.reg .b64 	%rd<13>;
	// demoted variable
	.shared .align 4 .b8 _ZZ17a_mult_btransposePiS_S_iiiE4temp[2048];
	ld.param.u64 	%rd4, [_Z17a_mult_btransposePiS_S_iii_param_0];
	ld.param.u64 	%rd5, [_Z17a_mult_btransposePiS_S_iii_param_1];
	ld.param.u64 	%rd6, [_Z17a_mult_btransposePiS_S_iii_param_2];
	ld.param.u32 	%r68, [_Z17a_mult_btransposePiS_S_iii_param_3];
	ld.param.u32 	%r69, [_Z17a_mult_btransposePiS_S_iii_param_4];
	ld.param.u32 	%r70, [_Z17a_mult_btransposePiS_S_iii_param_5];
	mov.u32 	%r72, %ctaid.y;
	shl.b32 	%r73, %r72, 4;
	mov.u32 	%r1, %tid.y;
	add.s32 	%r2, %r73, %r1;
	mov.u32 	%r74, %ctaid.x;
	shl.b32 	%r75, %r74, 4;
	add.s32 	%r3, %r75, %r1;
	mov.u32 	%r116, %tid.x;
	add.s32 	%r5, %r75, %r116;
	setp.lt.s32 	%p1, %r69, 1;
	mov.b32 	%r121, 0;
	@%p1 bra 	$L__BB1_40;
	shl.b32 	%r77, %r116, 7;
	mov.u32 	%r78, _ZZ17a_mult_btransposePiS_S_iiiE4temp;
	add.s32 	%r79, %r78, %r77;
	shl.b32 	%r80, %r1, 2;
	add.s32 	%r6, %r79, %r80;
	add.s32 	%r7, %r78, %r80;
	mad.lo.s32 	%r8, %r116, -124, %r79;
	mad.lo.s32 	%r118, %r69, %r2, %r116;
	mad.lo.s32 	%r117, %r69, %r3, %r116;
	cvta.to.global.u64 	%rd1, %rd4;
	cvta.to.global.u64 	%rd2, %rd5;
	mov.b32 	%r119, 0;
	mov.u32 	%r121, %r119;
$L__BB1_2:
	mul.wide.s32 	%rd7, %r118, 4;
	add.s64 	%rd3, %rd1, %rd7;
	setp.ge.s32 	%p2, %r116, %r69;
	@%p2 bra 	$L__BB1_7;
	setp.ge.s32 	%p3, %r2, %r68;
	@%p3 bra 	$L__BB1_5;
	ld.global.u32 	%r81, [%rd3];
	st.shared.u32 	[%r6], %r81;
$L__BB1_5:
	setp.ge.s32 	%p4, %r3, %r70;
	@%p4 bra 	$L__BB1_7;
	mul.wide.s32 	%rd8, %r117, 4;
	add.s64 	%rd9, %rd2, %rd8;
	ld.global.u32 	%r82, [%rd9];
	st.shared.u32 	[%r6+64], %r82;
$L__BB1_7:
	setp.ge.u32 	%p5, %r5, %r70;
	setp.ge.u32 	%p6, %r2, %r68;
	bar.sync 	0;
	setp.ge.s32 	%p7, %r119, %r69;
	or.pred  	%p8, %p5, %p6;
	or.pred  	%p9, %p8, %p7;
	@%p9 bra 	$L__BB1_9;
	ld.shared.u32 	%r83, [%r7];
	ld.shared.u32 	%r84, [%r8+64];
	mad.lo.s32 	%r121, %r84, %r83, %r121;
$L__BB1_9:
	setp.ge.u32 	%p10, %r5, %r70;
	setp.ge.u32 	%p11, %r2, %r68;
	add.s32 	%r18, %r119, 1;
	setp.ge.s32 	%p12, %r18, %r69;
	or.pred  	%p13, %p11, %p10;
	or.pred  	%p14, %p13, %p12;
	@%p14 bra 	$L__BB1_11;
	ld.shared.u32 	%r85, [%r7+128];
	ld.shared.u32 	%r86, [%r8+192];
	mad.lo.s32 	%r121, %r86, %r85, %r121;
$L__BB1_11:
	setp.ge.u32 	%p15, %r5, %r70;
	setp.ge.u32 	%p16, %r2, %r68;
	add.s32 	%r21, %r18, 1;
	setp.ge.s32 	%p17, %r21, %r69;
	or.pred  	%p18, %p16, %p15;
	or.pred  	%p19, %p18, %p17;
	@%p19 bra 	$L__BB1_13;
	ld.shared.u32 	%r87, [%r7+256];
	ld.shared.u32 	%r88, [%r8+320];
	mad.lo.s32 	%r121, %r88, %r87, %r121;
$L__BB1_13:
	setp.ge.u32 	%p20, %r5, %r70;
	setp.ge.u32 	%p21, %r2, %r68;
	add.s32 	%r24, %r21, 1;
	setp.ge.s32 	%p22, %r24, %r69;
	or.pred  	%p23, %p21, %p20;
	or.pred  	%p24, %p23, %p22;
	@%p24 bra 	$L__BB1_15;
	ld.shared.u32 	%r89, [%r7+384];
	ld.shared.u32 	%r90, [%r8+448];
	mad.lo.s32 	%r121, %r90, %r89, %r121;
$L__BB1_15:
	setp.ge.u32 	%p25, %r5, %r70;
	setp.ge.u32 	%p26, %r2, %r68;
	add.s32 	%r27, %r24, 1;
	setp.ge.s32 	%p27, %r27, %r69;
	or.pred  	%p28, %p26, %p25;
	or.pred  	%p29, %p28, %p27;
	@%p29 bra 	$L__BB1_17;
	ld.shared.u32 	%r91, [%r7+512];
	ld.shared.u32 	%r92, [%r8+576];
	mad.lo.s32 	%r121, %r92, %r91, %r121;
$L__BB1_17:
	setp.ge.u32 	%p30, %r5, %r70;
	setp.ge.u32 	%p31, %r2, %r68;
	add.s32 	%r30, %r27, 1;
	setp.ge.s32 	%p32, %r30, %r69;
	or.pred  	%p33, %p31, %p30;
	or.pred  	%p34, %p33, %p32;
	@%p34 bra 	$L__BB1_19;
	ld.shared.u32 	%r93, [%r7+640];
	ld.shared.u32 	%r94, [%r8+704];
	mad.lo.s32 	%r121, %r94, %r93, %r121;
$L__BB1_19:
	setp.ge.u32 	%p35, %r5, %r70;
	setp.ge.u32 	%p36, %r2, %r68;
	add.s32 	%r33, %r30, 1;
	setp.ge.s32 	%p37, %r33, %r69;
	or.pred  	%p38, %p36, %p35;
	or.pred  	%p39, %p38, %p37;
	@%p39 bra 	$L__BB1_21;
	ld.shared.u32 	%r95, [%r7+768];
	ld.shared.u32 	%r96, [%r8+832];
	mad.lo.s32 	%r121, %r96, %r95, %r121;
$L__BB1_21:
	setp.ge.u32 	%p40, %r5, %r70;
	setp.ge.u32 	%p41, %r2, %r68;
	add.s32 	%r36, %r33, 1;
	setp.ge.s32 	%p42, %r36, %r69;
	or.pred  	%p43, %p41, %p40;
	or.pred  	%p44, %p43, %p42;
	@%p44 bra 	$L__BB1_23;
	ld.shared.u32 	%r97, [%r7+896];
	ld.shared.u32 	%r98, [%r8+960];
	mad.lo.s32 	%r121, %r98, %r97, %r121;
$L__BB1_23:
	setp.ge.u32 	%p45, %r5, %r70;
	setp.ge.u32 	%p46, %r2, %r68;
	add.s32 	%r39, %r36, 1;
	setp.ge.s32 	%p47, %r39, %r69;
	or.pred  	%p48, %p46, %p45;
	or.pred  	%p49, %p48, %p47;
	@%p49 bra 	$L__BB1_25;
	ld.shared.u32 	%r99, [%r7+1024];
	ld.shared.u32 	%r100, [%r8+1088];
	mad.lo.s32 	%r121, %r100, %r99, %r121;
$L__BB1_25:
	setp.ge.u32 	%p50, %r5, %r70;
	setp.ge.u32 	%p51, %r2, %r68;
	add.s32 	%r42, %r39, 1;
	setp.ge.s32 	%p52, %r42, %r69;
	or.pred  	%p53, %p51, %p50;
	or.pred  	%p54, %p53, %p52;
	@%p54 bra 	$L__BB1_27;
	ld.shared.u32 	%r101, [%r7+1152];
	ld.shared.u32 	%r102, [%r8+1216];
	mad.lo.s32 	%r121, %r102, %r101, %r121;
$L__BB1_27:
	setp.ge.u32 	%p55, %r5, %r70;
	setp.ge.u32 	%p56, %r2, %r68;
	add.s32 	%r45, %r42, 1;
	setp.ge.s32 	%p57, %r45, %r69;
	or.pred  	%p58, %p56, %p55;
	or.pred  	%p59, %p58, %p57;
	@%p59 bra 	$L__BB1_29;
	ld.shared.u32 	%r103, [%r7+1280];
	ld.shared.u32 	%r104, [%r8+1344];
	mad.lo.s32 	%r121, %r104, %r103, %r121;
$L__BB1_29:
	setp.ge.u32 	%p60, %r5, %r70;
	setp.ge.u32 	%p61, %r2, %r68;
	add.s32 	%r48, %r45, 1;
	setp.ge.s32 	%p62, %r48, %r69;
	or.pred  	%p63, %p61, %p60;
	or.pred  	%p64, %p63, %p62;
	@%p64 bra 	$L__BB1_31;
	ld.shared.u32 	%r105, [%r7+1408];
	ld.shared.u32 	%r106, [%r8+1472];
	mad.lo.s32 	%r121, %r106, %r105, %r121;
$L__BB1_31:
	setp.ge.u32 	%p65, %r5, %r70;
	setp.ge.u32 	%p66, %r2, %r68;
	add.s32 	%r51, %r48, 1;
	setp.ge.s32 	%p67, %r51, %r69;
	or.pred  	%p68, %p66, %p65;
	or.pred  	%p69, %p68, %p67;
	@%p69 bra 	$L__BB1_33;
	ld.shared.u32 	%r107, [%r7+1536];
	ld.shared.u32 	%r108, [%r8+1600];
	mad.lo.s32 	%r121, %r108, %r107, %r121;
$L__BB1_33:
	setp.ge.u32 	%p70, %r5, %r70;
	setp.ge.u32 	%p71, %r2, %r68;
	add.s32 	%r54, %r51, 1;
	setp.ge.s32 	%p72, %r54, %r69;
	or.pred  	%p73, %p71, %p70;
	or.pred  	%p74, %p73, %p72;
	@%p74 bra 	$L__BB1_35;
	ld.shared.u32 	%r109, [%r7+1664];
	ld.shared.u32 	%r110, [%r8+1728];
	mad.lo.s32 	%r121, %r110, %r109, %r121;
$L__BB1_35:
	setp.ge.u32 	%p75, %r5, %r70;
	setp.ge.u32 	%p76, %r2, %r68;
	add.s32 	%r57, %r54, 1;
	setp.ge.s32 	%p77, %r57, %r69;
	or.pred  	%p78, %p76, %p75;
	or.pred  	%p79, %p78, %p77;
	@%p79 bra 	$L__BB1_37;
	ld.shared.u32 	%r111, [%r7+1792];
	ld.shared.u32 	%r112, [%r8+1856];
	mad.lo.s32 	%r121, %r112, %r111, %r121;
$L__BB1_37:
	setp.ge.u32 	%p80, %r5, %r70;
	setp.ge.u32 	%p81, %r2, %r68;
	add.s32 	%r60, %r57, 1;
	setp.ge.s32 	%p82, %r60, %r69;
	or.pred  	%p83, %p81, %p80;
	or.pred  	%p84, %p83, %p82;
	@%p84 bra 	$L__BB1_39;
	ld.shared.u32 	%r113, [%r7+1920];
	ld.shared.u32 	%r114, [%r8+1984];
	mad.lo.s32 	%r121, %r114, %r113, %r121;
$L__BB1_39:
	bar.sync 	0;
	add.s32 	%r118, %r118, 16;
	add.s32 	%r117, %r117, 16;
	add.s32 	%r116, %r116, 16;
	add.s32 	%r119, %r60, 1;
	setp.lt.s32 	%p85, %r119, %r69;
	@%p85 bra 	$L__BB1_2;
$L__BB1_40:
	setp.ge.u32 	%p86, %r2, %r68;
	setp.ge.u32 	%p87, %r5, %r70;
	or.pred  	%p88, %p86, %p87;
	@%p88 bra 	$L__BB1_42;
	mad.lo.s32 	%r115, %r70, %r2, %r5;
	cvta.to.global.u64 	%rd10, %rd6;
	mul.wide.s32 	%rd11, %r115, 4;
	add.s64 	%rd12, %rd10, %rd11;
	st.global.u32 	[%rd12], %r121;
$L__BB1_42:
	ret;

}
	// .globl	_Z17atranspose_mult_bPiS_S_iii
.visible .entry _Z17atranspose_mult_bPiS_S_iii(
	.param .u64 .ptr .align 1 _Z17atranspose_mult_bPiS_S_iii_param_0,
	.param .u64 .ptr .align 1 _Z17atranspose_mult_bPiS_S_iii_param_1,
	.param .u64 .ptr .align 1 _Z17atranspose_mult_bPiS_S_iii_param_2,
	.param .u32 _Z17atranspose_mult_bPiS_S_iii_param_3,
	.param .u32 _Z17atranspose_mult_bPiS_S_iii_param_4,
	.param .u32 _Z17atranspose_mult_bPiS_S_iii_param_5
)
{
	.reg .pred 	%p<15>;
	.reg .b32 	%r<160>;
	.reg .b64 	%rd<42>;

	ld.param.u64 	%rd4, [_Z17atranspose_mult_bPiS_S_iii_param_0];
	ld.param.u64 	%rd5, [_Z17atranspose_mult_bPiS_S_iii_param_1];
	ld.param.u32 	%r83, [_Z17atranspose_mult_bPiS_S_iii_param_3];
	ld.param.u32 	%r84, [_Z17atranspose_mult_bPiS_S_iii_param_4];
	ld.param.u32 	%r85, [_Z17atranspose_mult_bPiS_S_iii_param_5];
	cvta.to.global.u64 	%rd1, %rd5;
	cvta.to.global.u64 	%rd2, %rd4;
	mov.u32 	%r86, %ctaid.y;
	shl.b32 	%r87, %r86, 5;
	mov.u32 	%r88, %tid.y;
	add.s32 	%r1, %r87, %r88;
	mov.u32 	%r89, %ctaid.x;
	shl.b32 	%r90, %r89, 5;
	mov.u32 	%r91, %tid.x;
	add.s32 	%r2, %r90, %r91;
	setp.ge.s32 	%p1, %r1, %r84;
	setp.ge.s32 	%p2, %r2, %r85;
	or.pred  	%p3, %p1, %p2;
	@%p3 bra 	$L__BB2_23;
	setp.lt.s32 	%p4, %r83, -31;
	mov.b32 	%r151, 0;
	@%p4 bra 	$L__BB2_22;
	shr.s32 	%r94, %r83, 31;
	shr.u32 	%r95, %r94, 27;
	add.s32 	%r96, %r83, %r95;
	shr.s32 	%r3, %r96, 5;
	shl.b32 	%r4, %r85, 3;
	shl.b32 	%r5, %r85, 5;
	shl.b32 	%r6, %r84, 3;
	shl.b32 	%r7, %r84, 5;
	mov.b32 	%r130, 0;
	mov.u32 	%r151, %r130;
$L__BB2_3:
	shl.b32 	%r98, %r130, 5;
	or.b32  	%r10, %r98, 1;
	or.b32  	%r148, %r98, 3;
	mad.lo.s32 	%r99, %r85, %r98, %r85;
	add.s32 	%r147, %r2, %r99;
	or.b32  	%r100, %r98, 2;
	mad.lo.s32 	%r146, %r85, %r100, %r2;
	mad.lo.s32 	%r145, %r85, %r148, %r2;
	or.b32  	%r101, %r98, 4;
	mad.lo.s32 	%r144, %r85, %r101, %r2;
	or.b32  	%r102, %r98, 5;
	mad.lo.s32 	%r143, %r85, %r102, %r2;
	or.b32  	%r103, %r98, 6;
	mad.lo.s32 	%r142, %r85, %r103, %r2;
	or.b32  	%r104, %r98, 7;
	mad.lo.s32 	%r141, %r85, %r104, %r2;
	mad.lo.s32 	%r140, %r5, %r130, %r2;
	mad.lo.s32 	%r105, %r84, %r98, %r84;
	add.s32 	%r139, %r1, %r105;
	mad.lo.s32 	%r138, %r84, %r100, %r1;
	mad.lo.s32 	%r137, %r84, %r148, %r1;
	mad.lo.s32 	%r136, %r84, %r101, %r1;
	mad.lo.s32 	%r135, %r84, %r102, %r1;
	mad.lo.s32 	%r134, %r84, %r103, %r1;
	mad.lo.s32 	%r133, %r84, %r104, %r1;
	mad.lo.s32 	%r132, %r7, %r130, %r1;
	mov.b32 	%r149, 7;
$L__BB2_4:
	add.s32 	%r106, %r148, -3;
	setp.ge.s32 	%p5, %r106, %r83;
	@%p5 bra 	$L__BB2_6;
	mul.wide.s32 	%rd6, %r132, 4;
	add.s64 	%rd7, %rd2, %rd6;
	ld.global.u32 	%r107, [%rd7];
	mul.wide.s32 	%rd8, %r140, 4;
	add.s64 	%rd9, %rd1, %rd8;
	ld.global.u32 	%r108, [%rd9];
	mad.lo.s32 	%r151, %r108, %r107, %r151;
$L__BB2_6:
	add.s32 	%r109, %r148, -2;
	setp.ge.s32 	%p6, %r109, %r83;
	@%p6 bra 	$L__BB2_8;
	mul.wide.s32 	%rd10, %r139, 4;
	add.s64 	%rd11, %rd2, %rd10;
	ld.global.u32 	%r110, [%rd11];
	mul.wide.s32 	%rd12, %r147, 4;
	add.s64 	%rd13, %rd1, %rd12;
	ld.global.u32 	%r111, [%rd13];
	mad.lo.s32 	%r151, %r111, %r110, %r151;
$L__BB2_8:
	add.s32 	%r112, %r148, -1;
	setp.ge.s32 	%p7, %r112, %r83;
	@%p7 bra 	$L__BB2_10;
	mul.wide.s32 	%rd14, %r138, 4;
	add.s64 	%rd15, %rd2, %rd14;
	ld.global.u32 	%r113, [%rd15];
	mul.wide.s32 	%rd16, %r146, 4;
	add.s64 	%rd17, %rd1, %rd16;
	ld.global.u32 	%r114, [%rd17];
	mad.lo.s32 	%r151, %r114, %r113, %r151;
$L__BB2_10:
	setp.ge.s32 	%p8, %r148, %r83;
	@%p8 bra 	$L__BB2_12;
	mul.wide.s32 	%rd18, %r137, 4;
	add.s64 	%rd19, %rd2, %rd18;
	ld.global.u32 	%r115, [%rd19];
	mul.wide.s32 	%rd20, %r145, 4;
	add.s64 	%rd21, %rd1, %rd20;
	ld.global.u32 	%r116, [%rd21];
	mad.lo.s32 	%r151, %r116, %r115, %r151;
$L__BB2_12:
	add.s32 	%r117, %r148, 1;
	setp.ge.s32 	%p9, %r117, %r83;
	@%p9 bra 	$L__BB2_14;
	mul.wide.s32 	%rd22, %r136, 4;
	add.s64 	%rd23, %rd2, %rd22;
	ld.global.u32 	%r118, [%rd23];
	mul.wide.s32 	%rd24, %r144, 4;
	add.s64 	%rd25, %rd1, %rd24;
	ld.global.u32 	%r119, [%rd25];
	mad.lo.s32 	%r151, %r119, %r118, %r151;
$L__BB2_14:
	add.s32 	%r120, %r148, 2;
	setp.ge.s32 	%p10, %r120, %r83;
	@%p10 bra 	$L__BB2_16;
	mul.wide.s32 	%rd26, %r135, 4;
	add.s64 	%rd27, %rd2, %rd26;
	ld.global.u32 	%r121, [%rd27];
	mul.wide.s32 	%rd28, %r143, 4;
	add.s64 	%rd29, %rd1, %rd28;
	ld.global.u32 	%r122, [%rd29];
	mad.lo.s32 	%r151, %r122, %r121, %r151;
$L__BB2_16:
	add.s32 	%r123, %r148, 3;
	setp.ge.s32 	%p11, %r123, %r83;
	@%p11 bra 	$L__BB2_18;
	mul.wide.s32 	%rd30, %r134, 4;
	add.s64 	%rd31, %rd2, %rd30;
	ld.global.u32 	%r124, [%rd31];
	mul.wide.s32 	%rd32, %r142, 4;
	add.s64 	%rd33, %rd1, %rd32;
	ld.global.u32 	%r125, [%rd33];
	mad.lo.s32 	%r151, %r125, %r124, %r151;
$L__BB2_18:
	add.s32 	%r126, %r148, 4;
	setp.ge.s32 	%p12, %r126, %r83;
	@%p12 bra 	$L__BB2_20;
	mul.wide.s32 	%rd34, %r133, 4;
	add.s64 	%rd35, %rd2, %rd34;
	ld.global.u32 	%r127, [%rd35];
	mul.wide.s32 	%rd36, %r141, 4;
	add.s64 	%rd37, %rd1, %rd36;
	ld.global.u32 	%r128, [%rd37];
	mad.lo.s32 	%r151, %r128, %r127, %r151;
$L__BB2_20:
	add.s32 	%r149, %r149, 8;
	add.s32 	%r148, %r148, 8;
	add.s32 	%r147, %r147, %r4;
	add.s32 	%r146, %r146, %r4;
	add.s32 	%r145, %r145, %r4;
	add.s32 	%r144, %r144, %r4;
	add.s32 	%r143, %r143, %r4;
	add.s32 	%r142, %r142, %r4;
	add.s32 	%r141, %r141, %r4;
	add.s32 	%r140, %r140, %r4;
	add.s32 	%r139, %r139, %r6;
	add.s32 	%r138, %r138, %r6;
	add.s32 	%r137, %r137, %r6;
	add.s32 	%r136, %r136, %r6;
	add.s32 	%r135, %r135, %r6;
	add.s32 	%r134, %r134, %r6;
	add.s32 	%r133, %r133, %r6;
	add.s32 	%r132, %r132, %r6;
	setp.ne.s32 	%p13, %r149, 39;
	@%p13 bra 	$L__BB2_4;
	mad.lo.s32 	%r81, %r130, -31, %r10;
	setp.ne.s32 	%p14, %r130, %r3;
	mov.u32 	%r130, %r81;
	@%p14 bra 	$L__BB2_3;
$L__BB2_22:
	ld.param.u64 	%rd41, [_Z17atranspose_mult_bPiS_S_iii_param_2];
	mad.lo.s32 	%r129, %r85, %r1, %r2;
	cvta.to.global.u64 	%rd38, %rd41;
	mul.wide.s32 	%rd39, %r129, 4;
	add.s64 	%rd40, %rd38, %rd39;
	st.global.u32 	[%rd40], %r151;
$L__BB2_23:
	ret;

}


// ===== COMPILED SASS (sm_100) =====

	.target	sm_100

	.elftype	@"ET_EXEC"


//--------------------- .note.nv.tkinfo           --------------------------
	.section	.note.nv.tkinfo,"",@"SHT_NOTE"
	.sectionflags	@"SHF_NOTE_NV_TKINFO"
	.tkinfo
        /*0018*/ 	.word	0x00000002
        /*0030*/ 	.string	""
        /*0030*/ 	.string	"ptxas"
        /*0030*/ 	.string	"Cuda compilation tools, release 13.0, V13.0.88"
        /*0030*/ 	.string	"Build cuda_13.0.r13.0/compiler.36424714_0"
        /*0030*/ 	.string	"-arch sm_100 -m 64 "



//--------------------- .note.nv.cuinfo           --------------------------
	.section	.note.nv.cuinfo,"",@"SHT_NOTE"
	.sectionflags	@"SHF_NOTE_NV_CUINFO"
        /*0018*/ 	.short	0x0002
        /*001a*/ 	.short	0x0064
        /*001c*/ 	.short	0x0082
	.zero		2


//--------------------- .nv.info                  --------------------------
	.section	.nv.info,"",@"SHT_CUDA_INFO"
	.align	4


	//----- nvinfo : EIATTR_REGCOUNT
	.align		4
        /*0000*/ 	.byte	0x04, 0x2f
        /*0002*/ 	.short	(.L_1 - .L_0)
	.align		4
.L_0:
        /*0004*/ 	.word	index@(_Z9add_stagePiS_S_ii)
        /*0008*/ 	.word	0x0000000c


	//----- nvinfo : EIATTR_FRAME_SIZE
	.align		4
.L_1:
        /*000c*/ 	.byte	0x04, 0x11
        /*000e*/ 	.short	(.L_3 - .L_2)
	.align		4
.L_2:
        /*0010*/ 	.word	index@(_Z9add_stagePiS_S_ii)
        /*0014*/ 	.word	0x00000000


	//----- nvinfo : EIATTR_REGCOUNT
	.align		4
.L_3:
        /*0018*/ 	.byte	0x04, 0x2f
        /*001a*/ 	.short	(.L_5 - .L_4)
	.align		4
.L_4:
        /*001c*/ 	.word	index@(_Z17a_mult_btransposePiS_S_iii)
        /*0020*/ 	.word	0x0000001c


	//----- nvinfo : EIATTR_FRAME_SIZE
	.align		4
.L_5:
        /*0024*/ 	.byte	0x04, 0x11
        /*0026*/ 	.short	(.L_7 - .L_6)
	.align		4
.L_6:
        /*0028*/ 	.word	index@(_Z17a_mult_btransposePiS_S_iii)
        /*002c*/ 	.word	0x00000000


	//----- nvinfo : EIATTR_REGCOUNT
	.align		4
.L_7:
        /*0030*/ 	.byte	0x04, 0x2f
        /*0032*/ 	.short	(.L_9 - .L_8)
	.align		4
.L_8:
        /*0034*/ 	.word	index@(_Z17atranspose_mult_bPiS_S_iii)
        /*0038*/ 	.word	0x00000028


	//----- nvinfo : EIATTR_FRAME_SIZE
	.align		4
.L_9:
        /*003c*/ 	.byte	0x04, 0x11
        /*003e*/ 	.short	(.L_11 - .L_10)
	.align		4
.L_10:
        /*0040*/ 	.word	index@(_Z17atranspose_mult_bPiS_S_iii)
        /*0044*/ 	.word	0x00000000


	//----- nvinfo : EIATTR_MIN_STACK_SIZE
	.align		4
.L_11:
        /*0048*/ 	.byte	0x04, 0x12
        /*004a*/ 	.short	(.L_13 - .L_12)
	.align		4
.L_12:
        /*004c*/ 	.word	index@(_Z17atranspose_mult_bPiS_S_iii)
        /*0050*/ 	.word	0x00000000


	//----- nvinfo : EIATTR_MIN_STACK_SIZE
	.align		4
.L_13:
        /*0054*/ 	.byte	0x04, 0x12
        /*0056*/ 	.short	(.L_15 - .L_14)
	.align		4
.L_14:
        /*0058*/ 	.word	index@(_Z17a_mult_btransposePiS_S_iii)
        /*005c*/ 	.word	0x00000000


	//----- nvinfo : EIATTR_MIN_STACK_SIZE
	.align		4
.L_15:
        /*0060*/ 	.byte	0x04, 0x12
        /*0062*/ 	.short	(.L_17 - .L_16)
	.align		4
.L_16:
        /*0064*/ 	.word	index@(_Z9add_stagePiS_S_ii)
        /*0068*/ 	.word	0x00000000
.L_17:


//--------------------- .nv.compat                --------------------------
	.section	.nv.compat,"",@"SHT_CUDA_COMPAT_INFO"
	.align	4
        /*0000*/ 	.byte	0x02, 0x09, 0x00, 0x00, 0x02, 0x02, 0x01, 0x00, 0x02, 0x05, 0x05, 0x00, 0x03, 0x07, 0x01, 0x01
        /*0010*/ 	.byte	0x02, 0x03, 0x00, 0x00, 0x02, 0x06, 0x01, 0x00, 0x04, 0x0b, 0x08, 0x00, 0x09, 0x00, 0x00, 0x00
        /*0020*/ 	.byte	0x00, 0x00, 0x00, 0x00


//--------------------- .nv.info._Z17atranspose_mult_bPiS_S_iii --------------------------
	.section	.nv.info._Z17atranspose_mult_bPiS_S_iii,"",@"SHT_CUDA_INFO"
	.sectionflags	@""
	.align	4


	//----- nvinfo : EIATTR_CUDA_API_VERSION
	.align		4
        /*0000*/ 	.byte	0x04, 0x37
        /*0002*/ 	.short	(.L_19 - .L_18)
.L_18:
        /*0004*/ 	.word	0x00000082


	//----- nvinfo : EIATTR_KPARAM_INFO
	.align		4
.L_19:
        /*0008*/ 	.byte	0x04, 0x17
        /*000a*/ 	.short	(.L_21 - .L_20)
.L_20:
        /*000c*/ 	.word	0x00000000
        /*0010*/ 	.short	0x0005
        /*0012*/ 	.short	0x0020
        /*0014*/ 	.byte	0x00, 0xf0, 0x11, 0x00


	//----- nvinfo : EIATTR_KPARAM_INFO
	.align		4
.L_21:
        /*0018*/ 	.byte	0x04, 0x17
        /*001a*/ 	.short	(.L_23 - .L_22)
.L_22:
        /*001c*/ 	.word	0x00000000
        /*0020*/ 	.short	0x0004
        /*0022*/ 	.short	0x001c
        /*0024*/ 	.byte	0x00, 0xf0, 0x11, 0x00


	//----- nvinfo : EIATTR_KPARAM_INFO
	.align		4
.L_23:
        /*0028*/ 	.byte	0x04, 0x17
        /*002a*/ 	.short	(.L_25 - .L_24)
.L_24:
        /*002c*/ 	.word	0x00000000
        /*0030*/ 	.short	0x0003
        /*0032*/ 	.short	0x0018
        /*0034*/ 	.byte	0x00, 0xf0, 0x11, 0x00


	//----- nvinfo : EIATTR_KPARAM_INFO
	.align		4
.L_25:
        /*0038*/ 	.byte	0x04, 0x17
        /*003a*/ 	.short	(.L_27 - .L_26)
.L_26:
        /*003c*/ 	.word	0x00000000
        /*0040*/ 	.short	0x0002
        /*0042*/ 	.short	0x0010
        /*0044*/ 	.byte	0x00, 0xf5, 0x21, 0x00


	//----- nvinfo : EIATTR_KPARAM_INFO
	.align		4
.L_27:
        /*0048*/ 	.byte	0x04, 0x17
        /*004a*/ 	.short	(.L_29 - .L_28)
.L_28:
        /*004c*/ 	.word	0x00000000
        /*0050*/ 	.short	0x0001
        /*0052*/ 	.short	0x0008
        /*0054*/ 	.byte	0x00, 0xf5, 0x21, 0x00


	//----- nvinfo : EIATTR_KPARAM_INFO
	.align		4
.L_29:
        /*0058*/ 	.byte	0x04, 0x17
        /*005a*/ 	.short	(.L_31 - .L_30)
.L_30:
        /*005c*/ 	.word	0x00000000
        /*0060*/ 	.short	0x0000
        /*0062*/ 	.short	0x0000
        /*0064*/ 	.byte	0x00, 0xf5, 0x21, 0x00


	//----- nvinfo : EIATTR_SPARSE_MMA_MASK
	.align		4
.L_31:
        /*0068*/ 	.byte	0x03, 0x50
        /*006a*/ 	.short	0x0000


	//----- nvinfo : EIATTR_MAXREG_COUNT
	.align		4
        /*006c*/ 	.byte	0x03, 0x1b
        /*006e*/ 	.short	0x00ff


	//----- nvinfo : EIATTR_MERCURY_ISA_VERSION
	.align		4
        /*0070*/ 	.byte	0x03, 0x5f
        /*0072*/ 	.short	0x0101


	//----- nvinfo : EIATTR_VRC_CTA_INIT_COUNT
	.align		4
        /*0074*/ 	.byte	0x02, 0x4a
	.zero		1
	.zero		1


	//----- nvinfo : EIATTR_EXIT_INSTR_OFFSETS
	.align		4
        /*0078*/ 	.byte	0x04, 0x1c
        /*007a*/ 	.short	(.L_33 - .L_32)


	//   ....[0]....
.L_32:
        /*007c*/ 	.word	0x000000b0


	//   ....[1]....
        /*0080*/ 	.word	0x00001a70


	//----- nvinfo : EIATTR_CBANK_PARAM_SIZE
	.align		4
.L_33:
        /*0084*/ 	.byte	0x03, 0x19
        /*0086*/ 	.short	0x0024


	//----- nvinfo : EIATTR_PARAM_CBANK
	.align		4
        /*0088*/ 	.byte	0x04, 0x0a
        /*008a*/ 	.short	(.L_35 - .L_34)
	.align		4
.L_34:
        /*008c*/ 	.word	index@(.nv.constant0._Z17atranspose_mult_bPiS_S_iii)
        /*0090*/ 	.short	0x0380
        /*0092*/ 	.short	0x0024


	//----- nvinfo : EIATTR_SW_WAR
	.align		4
.L_35:
        /*0094*/ 	.byte	0x04, 0x36
        /*0096*/ 	.short	(.L_37 - .L_36)
.L_36:
        /*0098*/ 	.word	0x00000008
.L_37:


//--------------------- .nv.info._Z17a_mult_btransposePiS_S_iii --------------------------
	.section	.nv.info._Z17a_mult_btransposePiS_S_iii,"",@"SHT_CUDA_INFO"
	.sectionflags	@""
	.align	4


	//----- nvinfo : EIATTR_CUDA_API_VERSION
	.align		4
        /*0000*/ 	.byte	0x04, 0x37
        /*0002*/ 	.short	(.L_39 - .L_38)
.L_38:
        /*0004*/ 	.word	0x00000082


	//----- nvinfo : EIATTR_KPARAM_INFO
	.align		4
.L_39:
        /*0008*/ 	.byte	0x04, 0x17
        /*000a*/ 	.short	(.L_41 - .L_40)
.L_40:
        /*000c*/ 	.word	0x00000000
        /*0010*/ 	.short	0x0005
        /*0012*/ 	.short	0x0020
        /*0014*/ 	.byte	0x00, 0xf0, 0x11, 0x00


	//----- nvinfo : EIATTR_KPARAM_INFO
	.align		4
.L_41:
        /*0018*/ 	.byte	0x04, 0x17
        /*001a*/ 	.short	(.L_43 - .L_42)
.L_42:
        /*001c*/ 	.word	0x00000000
        /*0020*/ 	.short	0x0004
        /*0022*/ 	.short	0x001c
        /*0024*/ 	.byte	0x00, 0xf0, 0x11, 0x00


	//----- nvinfo : EIATTR_KPARAM_INFO
	.align		4
.L_43:
        /*0028*/ 	.byte	0x04, 0x17
        /*002a*/ 	.short	(.L_45 - .L_44)
.L_44:
        /*002c*/ 	.word	0x00000000
        /*0030*/ 	.short	0x0003
        /*0032*/ 	.short	0x0018
        /*0034*/ 	.byte	0x00, 0xf0, 0x11, 0x00


	//----- nvinfo : EIATTR_KPARAM_INFO
	.align		4
.L_45:
        /*0038*/ 	.byte	0x04, 0x17
        /*003a*/ 	.short	(.L_47 - .L_46)
.L_46:
        /*003c*/ 	.word	0x00000000
        /*0040*/ 	.short	0x0002
        /*0042*/ 	.short	0x0010
        /*0044*/ 	.byte	0x00, 0xf5, 0x21, 0x00


	//----- nvinfo : EIATTR_KPARAM_INFO
	.align		4
.L_47:
        /*0048*/ 	.byte	0x04, 0x17
        /*004a*/ 	.short	(.L_49 - .L_48)
.L_48:
        /*004c*/ 	.word	0x00000000
        /*0050*/ 	.short	0x0001
        /*0052*/ 	.short	0x0008
        /*0054*/ 	.byte	0x00, 0xf5, 0x21, 0x00


	//----- nvinfo : EIATTR_KPARAM_INFO
	.align		4
.L_49:
        /*0058*/ 	.byte	0x04, 0x17
        /*005a*/ 	.short	(.L_51 - .L_50)
.L_50:
        /*005c*/ 	.word	0x00000000
        /*0060*/ 	.short	0x0000
        /*0062*/ 	.short	0x0000
        /*0064*/ 	.byte	0x00, 0xf5, 0x21, 0x00


	//----- nvinfo : EIATTR_SPARSE_MMA_MASK
	.align		4
.L_51:
        /*0068*/ 	.byte	0x03, 0x50
        /*006a*/ 	.short	0x0000


	//----- nvinfo : EIATTR_MAXREG_COUNT
	.align		4
        /*006c*/ 	.byte	0x03, 0x1b
        /*006e*/ 	.short	0x00ff


	//----- nvinfo : EIATTR_NUM_BARRIERS
	.align		4
        /*0070*/ 	.byte	0x02, 0x4c
        /*0072*/ 	.byte	0x01
	.zero		1


	//----- nvinfo : EIATTR_MERCURY_ISA_VERSION
	.align		4
        /*0074*/ 	.byte	0x03, 0x5f
        /*0076*/ 	.short	0x0101


	//----- nvinfo : EIATTR_VRC_CTA_INIT_COUNT
	.align		4
        /*0078*/ 	.byte	0x02, 0x4a
	.zero		1
	.zero		1


	//----- nvinfo : EIATTR_EXIT_INSTR_OFFSETS
	.align		4
        /*007c*/ 	.byte	0x04, 0x1c
        /*007e*/ 	.short	(.L_53 - .L_52)


	//   ....[0]....
.L_52:
        /*0080*/ 	.word	0x00000880


	//   ....[1]....
        /*0084*/ 	.word	0x000008d0


	//----- nvinfo : EIATTR_CRS_STACK_SIZE
	.align		4
.L_53:
        /*0088*/ 	.byte	0x04, 0x1e
        /*008a*/ 	.short	(.L_55 - .L_54)
.L_54:
        /*008c*/ 	.word	0x00000000


	//----- nvinfo : EIATTR_CBANK_PARAM_SIZE
	.align		4
.L_55:
        /*0090*/ 	.byte	0x03, 0x19
        /*0092*/ 	.short	0x0024


	//----- nvinfo : EIATTR_PARAM_CBANK
	.align		4
        /*0094*/ 	.byte	0x04, 0x0a
        /*0096*/ 	.short	(.L_57 - .L_56)
	.align		4
.L_56:
        /*0098*/ 	.word	index@(.nv.constant0._Z17a_mult_btransposePiS_S_iii)
        /*009c*/ 	.short	0x0380
        /*009e*/ 	.short	0x0024


	//----- nvinfo : EIATTR_SW_WAR
	.align		4
.L_57:
        /*00a0*/ 	.byte	0x04, 0x36
        /*00a2*/ 	.short	(.L_59 - .L_58)
.L_58:
        /*00a4*/ 	.word	0x00000008
.L_59:


//--------------------- .nv.info._Z9add_stagePiS_S_ii --------------------------
	.section	.nv.info._Z9add_stagePiS_S_ii,"",@"SHT_CUDA_INFO"
	.sectionflags	@""
	.align	4


	//----- nvinfo : EIATTR_CUDA_API_VERSION
	.align		4
        /*0000*/ 	.byte	0x04, 0x37
        /*0002*/ 	.short	(.L_61 - .L_60)
.L_60:
        /*0004*/ 	.word	0x00000082


	//----- nvinfo : EIATTR_KPARAM_INFO
	.align		4
.L_61:
        /*0008*/ 	.byte	0x04, 0x17
        /*000a*/ 	.short	(.L_63 - .L_62)
.L_62:
        /*000c*/ 	.word	0x00000000
        /*0010*/ 	.short	0x0004
        /*0012*/ 	.short	0x001c
        /*0014*/ 	.byte	0x00, 0xf0, 0x11, 0x00


	//----- nvinfo : EIATTR_KPARAM_INFO
	.align		4
.L_63:
        /*0018*/ 	.byte	0x04, 0x17
        /*001a*/ 	.short	(.L_65 - .L_64)
.L_64:
        /*001c*/ 	.word	0x00000000
        /*0020*/ 	.short	0x0003
        /*0022*/ 	.short	0x0018
        /*0024*/ 	.byte	0x00, 0xf0, 0x11, 0x00


	//----- nvinfo : EIATTR_KPARAM_INFO
	.align		4
.L_65:
        /*0028*/ 	.byte	0x04, 0x17
        /*002a*/ 	.short	(.L_67 - .L_66)
.L_66:
        /*002c*/ 	.word	0x00000000
        /*0030*/ 	.short	0x0002
        /*0032*/ 	.short	0x0010
        /*0034*/ 	.byte	0x00, 0xf5, 0x21, 0x00


	//----- nvinfo : EIATTR_KPARAM_INFO
	.align		4
.L_67:
        /*0038*/ 	.byte	0x04, 0x17
        /*003a*/ 	.short	(.L_69 - .L_68)
.L_68:
        /*003c*/ 	.word	0x00000000
        /*0040*/ 	.short	0x0001
        /*0042*/ 	.short	0x0008
        /*0044*/ 	.byte	0x00, 0xf5, 0x21, 0x00


	//----- nvinfo : EIATTR_KPARAM_INFO
	.align		4
.L_69:
        /*0048*/ 	.byte	0x04, 0x17
        /*004a*/ 	.short	(.L_71 - .L_70)
.L_70:
        /*004c*/ 	.word	0x00000000
        /*0050*/ 	.short	0x0000
        /*0052*/ 	.short	0x0000
        /*0054*/ 	.byte	0x00, 0xf5, 0x21, 0x00


	//----- nvinfo : EIATTR_SPARSE_MMA_MASK
	.align		4
.L_71:
        /*0058*/ 	.byte	0x03, 0x50
        /*005a*/ 	.short	0x0000


	//----- nvinfo : EIATTR_MAXREG_COUNT
	.align		4
        /*005c*/ 	.byte	0x03, 0x1b
        /*005e*/ 	.short	0x00ff


	//----- nvinfo : EIATTR_NUM_BARRIERS
	.align		4
        /*0060*/ 	.byte	0x02, 0x4c
        /*0062*/ 	.byte	0x01
	.zero		1


	//----- nvinfo : EIATTR_MERCURY_ISA_VERSION
	.align		4
        /*0064*/ 	.byte	0x03, 0x5f
        /*0066*/ 	.short	0x0101


	//----- nvinfo : EIATTR_VRC_CTA_INIT_COUNT
	.align		4
        /*0068*/ 	.byte	0x02, 0x4a
	.zero		1
	.zero		1


	//----- nvinfo : EIATTR_EXIT_INSTR_OFFSETS
	.align		4
        /*006c*/ 	.byte	0x04, 0x1c
        /*006e*/ 	.short	(.L_73 - .L_72)


	//   ....[0]....
.L_72:
        /*0070*/ 	.word	0x000001b0


	//   ....[1]....
        /*0074*/ 	.word	0x00000290


	//----- nvinfo : EIATTR_CBANK_PARAM_SIZE
	.align		4
.L_73:
        /*0078*/ 	.byte	0x03, 0x19
        /*007a*/ 	.short	0x0020


	//----- nvinfo : EIATTR_PARAM_CBANK
	.align		4
        /*007c*/ 	.byte	0x04, 0x0a
        /*007e*/ 	.short	(.L_75 - .L_74)
	.align		4
.L_74:
        /*0080*/ 	.word	index@(.nv.constant0._Z9add_stagePiS_S_ii)
        /*0084*/ 	.short	0x0380
        /*0086*/ 	.short	0x0020


	//----- nvinfo : EIATTR_SW_WAR
	.align		4
.L_75:
        /*0088*/ 	.byte	0x04, 0x36
        /*008a*/ 	.short	(.L_77 - .L_76)
.L_76:
        /*008c*/ 	.word	0x00000008
.L_77:


//--------------------- .nv.callgraph             --------------------------
	.section	.nv.callgraph,"",@"SHT_CUDA_CALLGRAPH"
	.align	4
	.sectionentsize	8
	.align		4
        /*0000*/ 	.word	0x00000000
	.align		4
        /*0004*/ 	.word	0xffffffff
	.align		4
        /*0008*/ 	.word	0x00000000
	.align		4
        /*000c*/ 	.word	0xfffffffe
	.align		4
        /*0010*/ 	.word	0x00000000
	.align		4
        /*0014*/ 	.word	0xfffffffd
	.align		4
        /*0018*/ 	.word	0x00000000
	.align		4
        /*001c*/ 	.word	0xfffffffc


//--------------------- .text._Z17atranspose_mult_bPiS_S_iii --------------------------
	.section	.text._Z17atranspose_mult_bPiS_S_iii,"ax",@progbits
	.align	128
        .global         _Z17atranspose_mult_bPiS_S_iii
        .type           _Z17atranspose_mult_bPiS_S_iii,@function
        .size           _Z17atranspose_mult_bPiS_S_iii,(.L_x_9 - _Z17atranspose_mult_bPiS_S_iii)
        .other          _Z17atranspose_mult_bPiS_S_iii,@"STO_CUDA_ENTRY STV_DEFAULT"
_Z17atranspose_mult_bPiS_S_iii:
.text._Z17atranspose_mult_bPiS_S_iii:
[----:B------:R-:W-:Y:S01]  /*0000*/  LDC R1, c[0x0][0x37c] ;  /* 0x0000df00ff017b82 */ /* 0x000fe20000000800 */
[----:B------:R-:W0:Y:S01]  /*0010*/  S2R R0, SR_CTAID.X ;  /* 0x0000000000007919 */ /* 0x000e220000002500 */
[----:B------:R-:W1:Y:S01]  /*0020*/  LDCU UR7, c[0x0][0x3a0] ;  /* 0x00007400ff0777ac */ /* 0x000e620008000800 */
[----:B------:R-:W0:Y:S01]  /*0030*/  S2R R5, SR_TID.X ;  /* 0x0000000000057919 */ /* 0x000e220000002100 */
[----:B------:R-:W2:Y:S01]  /*0040*/  LDCU UR15, c[0x0][0x39c] ;  /* 0x00007380ff0f77ac */ /* 0x000ea20008000800 */
[----:B------:R-:W3:Y:S01]  /*0050*/  S2R R2, SR_CTAID.Y ;  /* 0x0000000000027919 */ /* 0x000ee20000002600 */
[----:B------:R-:W3:Y:S01]  /*0060*/  S2R R3, SR_TID.Y ;  /* 0x0000000000037919 */ /* 0x000ee20000002200 */
[----:B0-----:R-:W-:-:S04]  /*0070*/  LEA R0, R0, R5, 0x5 ;  /* 0x0000000500007211 */ /* 0x001fc800078e28ff */
[----:B-1----:R-:W-:Y:S02]  /*0080*/  ISETP.GE.AND P0, PT, R0, UR7, PT ;  /* 0x0000000700007c0c */ /* 0x002fe4000bf06270 */
[----:B---3--:R-:W-:-:S04]  /*0090*/  LEA R2, R2, R3, 0x5 ;  /* 0x0000000302027211 */ /* 0x008fc800078e28ff */
[----:B--2---:R-:W-:-:S13]  /*00a0*/  ISETP.GE.OR P0, PT, R2, UR15, P0 ;  /* 0x0000000f02007c0c */ /* 0x004fda0008706670 */
[----:B------:R-:W-:Y:S05]  /*00b0*/  @P0 EXIT ;  /* 0x000000000000094d */ /* 0x000fea0003800000 */
[----:B------:R-:W0:Y:S01]  /*00c0*/  LDCU UR5, c[0x0][0x398] ;  /* 0x00007300ff0577ac */ /* 0x000e220008000800 */
[----:B------:R-:W-:Y:S01]  /*00d0*/  HFMA2 R3, -RZ, RZ, 0, 0 ;  /* 0x00000000ff037431 */ /* 0x000fe200000001ff */
[----:B------:R-:W1:Y:S01]  /*00e0*/  LDCU.64 UR10, c[0x0][0x358] ;  /* 0x00006b00ff0a77ac */ /* 0x000e620008000a00 */
[----:B0-----:R-:W-:-:S09]  /*00f0*/  UISETP.GE.AND UP0, UPT, UR5, -0x1f, UPT ;  /* 0xffffffe10500788c */ /* 0x001fd2000bf06270 */
[----:B-1----:R-:W-:Y:S05]  /*0100*/  BRA.U !UP0, `(.L_x_0) ;  /* 0x0000001908487547 */ /* 0x002fea000b800000 */
[----:B------:R-:W-:Y:S01]  /*0110*/  USHF.R.S32.HI UR4, URZ, 0x1f, UR5 ;  /* 0x0000001fff047899 */ /* 0x000fe20008011405 */
[----:B------:R-:W-:Y:S01]  /*0120*/  MOV R3, RZ ;  /* 0x000000ff00037202 */ /* 0x000fe20000000f00 */
[----:B------:R-:W0:Y:S02]  /*0130*/  LDCU UR8, c[0x0][0x3a0] ;  /* 0x00007400ff0877ac */ /* 0x000e240008000800 */
[----:B------:R-:W-:Y:S02]  /*0140*/  ULEA.HI UR4, UR4, UR5, URZ, 0x5 ;  /* 0x0000000504047291 */ /* 0x000fe4000f8f28ff */
[----:B------:R-:W-:Y:S02]  /*0150*/  USHF.L.U32 UR9, UR7, 0x5, URZ ;  /* 0x0000000507097899 */ /* 0x000fe400080006ff */
[----:B------:R-:W-:Y:S02]  /*0160*/  USHF.R.S32.HI UR5, URZ, 0x5, UR4 ;  /* 0x00000005ff057899 */ /* 0x000fe40008011404 */
[----:B------:R-:W-:Y:S01]  /*0170*/  USHF.L.U32 UR12, UR15, 0x5, URZ ;  /* 0x000000050f0c7899 */ /* 0x000fe200080006ff */
[----:B------:R-:W-:-:S11]  /*0180*/  UMOV UR4, URZ ;  /* 0x000000ff00047c82 */ /* 0x000fd60008000000 */
.L_x_1:
[----:B------:R-:W1:Y:S01]  /*0190*/  LDC.64 R12, c[0x0][0x398] ;  /* 0x0000e600ff0c7b82 */ /* 0x000e620000000a00 */
[----:B------:R-:W-:Y:S01]  /*01a0*/  USHF.L.U32 UR6, UR4, 0x5, URZ ;  /* 0x0000000504067899 */ /* 0x000fe200080006ff */
[----:B------:R-:W-:Y:S01]  /*01b0*/  MOV R9, UR9 ;  /* 0x0000000900097c02 */ /* 0x000fe20008000f00 */
[----:B0-----:R-:W-:Y:S01]  /*01c0*/  UMOV UR7, UR8 ;  /* 0x0000000800077c82 */ /* 0x001fe20008000000 */
[----:B------:R-:W-:Y:S01]  /*01d0*/  MOV R11, UR12 ;  /* 0x0000000c000b7c02 */ /* 0x000fe20008000f00 */
[----:B------:R-:W-:Y:S02]  /*01e0*/  UIADD3 UR13, UPT, UPT, UR6, 0x1, URZ ;  /* 0x00000001060d7890 */ /* 0x000fe4000fffe0ff */
[----:B------:R-:W-:Y:S01]  /*01f0*/  UIADD3 UR16, UPT, UPT, UR6, 0x2, URZ ;  /* 0x0000000206107890 */ /* 0x000fe2000fffe0ff */
[----:B------:R-:W0:Y:S01]  /*0200*/  LDC.64 R30, c[0x0][0x388] ;  /* 0x0000e200ff1e7b82 */ /* 0x000e220000000a00 */
[----:B------:R-:W-:Y:S01]  /*0210*/  UIADD3 UR14, UPT, UPT, UR6, 0x2, URZ ;  /* 0x00000002060e7890 */ /* 0x000fe2000fffe0ff */
[----:B------:R-:W-:-:S02]  /*0220*/  IMAD R9, R9, UR4, R0 ;  /* 0x0000000409097c24 */ /* 0x000fc4000f8e0200 */
[----:B------:R-:W-:-:S04]  /*0230*/  IMAD R22, R11, UR4, R2 ;  /* 0x000000040b167c24 */ /* 0x000fc8000f8e0202 */
[----:B------:R-:W2:Y:S08]  /*0240*/  LDC.64 R28, c[0x0][0x380] ;  /* 0x0000e000ff1c7b82 */ /* 0x000eb00000000a00 */
[----:B------:R-:W3:Y:S01]  /*0250*/  LDC.64 R26, c[0x0][0x380] ;  /* 0x0000e000ff1a7b82 */ /* 0x000ee20000000a00 */
[C---:B-1----:R-:W-:Y:S01]  /*0260*/  ISETP.LE.AND P0, PT, R12.reuse, UR6, PT ;  /* 0x000000060c007c0c */ /* 0x042fe2000bf03270 */
[----:B------:R-:W-:Y:S01]  /*0270*/  IMAD R5, R13, UR6, R13 ;  /* 0x000000060d057c24 */ /* 0x000fe2000f8e020d */
[C---:B------:R-:W-:Y:S01]  /*0280*/  ISETP.LE.AND P1, PT, R12.reuse, UR13, PT ;  /* 0x0000000d0c007c0c */ /* 0x040fe2000bf23270 */
[----:B------:R-:W-:Y:S01]  /*0290*/  UIMAD UR13, UR6, UR7, UR7 ;  /* 0x00000007060d72a4 */ /* 0x000fe2000f8e0207 */
[----:B------:R-:W-:-:S02]  /*02a0*/  ISETP.LE.AND P2, PT, R12, UR16, PT ;  /* 0x000000100c007c0c */ /* 0x000fc4000bf43270 */
[----:B------:R-:W-:Y:S01]  /*02b0*/  IADD3 R8, PT, PT, R2, R5, RZ ;  /* 0x0000000502087210 */ /* 0x000fe20007ffe0ff */
[----:B------:R-:W1:Y:S08]  /*02c0*/  LDC.64 R24, c[0x0][0x388] ;  /* 0x0000e200ff187b82 */ /* 0x000e700000000a00 */
[----:B------:R-:W4:Y:S08]  /*02d0*/  LDC.64 R14, c[0x0][0x380] ;  /* 0x0000e000ff0e7b82 */ /* 0x000f300000000a00 */
[----:B------:R-:W5:Y:S01]  /*02e0*/  LDC.64 R6, c[0x0][0x388] ;  /* 0x0000e200ff067b82 */ /* 0x000f620000000a00 */
[----:B------:R-:W-:Y:S01]  /*02f0*/  MOV R5, UR14 ;  /* 0x0000000e00057c02 */ /* 0x000fe20008000f00 */
[----:B0-----:R-:W-:Y:S01]  /*0300*/  @!P0 IMAD.WIDE R30, R9, 0x4, R30 ;  /* 0x00000004091e8825 */ /* 0x001fe200078e021e */
[----:B------:R-:W-:-:S03]  /*0310*/  IADD3 R21, PT, PT, R0, UR13, RZ ;  /* 0x0000000d00157c10 */ /* 0x000fc6000fffe0ff */
[----:B--2---:R-:W-:Y:S01]  /*0320*/  @!P0 IMAD.WIDE R28, R22, 0x4, R28 ;  /* 0x00000004161c8825 */ /* 0x004fe200078e021c */
[----:B------:R-:W2:Y:S01]  /*0330*/  @!P0 LDG.E R10, desc[UR10][R30.64] ;  /* 0x0000000a1e0a8981 */ /* 0x000ea2000c1e1900 */
[----:B------:R-:W0:Y:S02]  /*0340*/  LDC.64 R34, c[0x0][0x388] ;  /* 0x0000e200ff227b82 */ /* 0x000e240000000a00 */
[----:B------:R-:W-:Y:S01]  /*0350*/  IMAD R18, R13, UR14, R2 ;  /* 0x0000000e0d127c24 */ /* 0x000fe2000f8e0202 */
[----:B------:R4:W2:Y:S01]  /*0360*/  @!P0 LDG.E R11, desc[UR10][R28.64] ;  /* 0x0000000a1c0b8981 */ /* 0x0008a2000c1e1900 */
[----:B------:R-:W-:Y:S02]  /*0370*/  IMAD R5, R5, UR7, R0 ;  /* 0x0000000705057c24 */ /* 0x000fe4000f8e0200 */
[----:B---3--:R-:W-:Y:S01]  /*0380*/  @!P1 IMAD.WIDE R26, R8, 0x4, R26 ;  /* 0x00000004081a9825 */ /* 0x008fe200078e021a */
[----:B------:R-:W-:Y:S01]  /*0390*/  UIADD3 UR13, UPT, UPT, UR6, 0x3, URZ ;  /* 0x00000003060d7890 */ /* 0x000fe2000fffe0ff */
[----:B------:R-:W3:Y:S02]  /*03a0*/  LDC.64 R32, c[0x0][0x388] ;  /* 0x0000e200ff207b82 */ /* 0x000ee40000000a00 */
[----:B-1----:R-:W-:Y:S01]  /*03b0*/  @!P1 IMAD.WIDE R24, R21, 0x4, R24 ;  /* 0x0000000415189825 */ /* 0x002fe200078e0218 */
[----:B------:R1:W3:Y:S03]  /*03c0*/  @!P1 LDG.E R9, desc[UR10][R26.64] ;  /* 0x0000000a1a099981 */ /* 0x0002e6000c1e1900 */
[----:B----4-:R-:W-:Y:S01]  /*03d0*/  @!P2 IMAD.WIDE R14, R18, 0x4, R14 ;  /* 0x00000004120ea825 */ /* 0x010fe200078e020e */
[----:B------:R4:W3:Y:S01]  /*03e0*/  @!P1 LDG.E R4, desc[UR10][R24.64] ;  /* 0x0000000a18049981 */ /* 0x0008e2000c1e1900 */
[----:B------:R-:W-:Y:S01]  /*03f0*/  UIADD3 UR14, UPT, UPT, UR6, 0x3, URZ ;  /* 0x00000003060e7890 */ /* 0x000fe2000fffe0ff */
[----:B------:R-:W0:Y:S01]  /*0400*/  LDC.64 R28, c[0x0][0x380] ;  /* 0x0000e000ff1c7b82 */ /* 0x000e220000000a00 */
[----:B-----5:R-:W-:-:S02]  /*0410*/  @!P2 IMAD.WIDE R16, R5, 0x4, R6 ;  /* 0x000000040510a825 */ /* 0x020fc400078e0206 */
[----:B------:R-:W5:Y:S04]  /*0420*/  @!P2 LDG.E R14, desc[UR10][R14.64] ;  /* 0x0000000a0e0ea981 */ /* 0x000f68000c1e1900 */
[----:B------:R-:W5:Y:S01]  /*0430*/  @!P2 LDG.E R16, desc[UR10][R16.64] ;  /* 0x0000000a1010a981 */ /* 0x000f62000c1e1900 */
[----:B------:R-:W4:Y:S01]  /*0440*/  LDC.64 R6, c[0x0][0x380] ;  /* 0x0000e000ff067b82 */ /* 0x000f220000000a00 */
[----:B------:R-:W-:Y:S01]  /*0450*/  ISETP.LE.AND P3, PT, R12, UR13, PT ;  /* 0x0000000d0c007c0c */ /* 0x000fe2000bf63270 */
[----:B------:R-:W-:Y:S01]  /*0460*/  IMAD R20, R13, UR14, R2 ;  /* 0x0000000e0d147c24 */ /* 0x000fe2000f8e0202 */
[----:B------:R-:W-:Y:S02]  /*0470*/  UIADD3 UR16, UPT, UPT, UR6, 0x4, URZ ;  /* 0x0000000406107890 */ /* 0x000fe4000fffe0ff */
[----:B------:R-:W-:-:S03]  /*0480*/  UIADD3 UR13, UPT, UPT, UR6, 0x4, URZ ;  /* 0x00000004060d7890 */ /* 0x000fc6000fffe0ff */
[----:B------:R-:W0:Y:S08]  /*0490*/  LDC.64 R30, c[0x0][0x380] ;  /* 0x0000e000ff1e7b82 */ /* 0x000e300000000a00 */
[----:B-1----:R-:W1:Y:S01]  /*04a0*/  LDC.64 R26, c[0x0][0x380] ;  /* 0x0000e000ff1a7b82 */ /* 0x002e620000000a00 */
[----:B----4-:R-:W-:-:S07]  /*04b0*/  @!P3 IMAD.WIDE R6, R20, 0x4, R6 ;  /* 0x000000041406b825 */ /* 0x010fce00078e0206 */
[----:B------:R-:W4:Y:S01]  /*04c0*/  LDC.64 R36, c[0x0][0x380] ;  /* 0x0000e000ff247b82 */ /* 0x000f220000000a00 */
[----:B------:R-:W-:Y:S02]  /*04d0*/  IMAD R25, R13, UR13, R2 ;  /* 0x0000000d0d197c24 */ /* 0x000fe4000f8e0202 */
[----:B--2---:R-:W-:Y:S01]  /*04e0*/  @!P0 IMAD R3, R11, R10, R3 ;  /* 0x0000000a0b038224 */ /* 0x004fe200078e0203 */
[----:B------:R-:W-:Y:S01]  /*04f0*/  MOV R11, UR14 ;  /* 0x0000000e000b7c02 */ /* 0x000fe20008000f00 */
[----:B------:R-:W-:Y:S02]  /*0500*/  UIADD3 UR14, UPT, UPT, UR6, 0x5, URZ ;  /* 0x00000005060e7890 */ /* 0x000fe4000fffe0ff */
[----:B---3--:R-:W-:-:S04]  /*0510*/  @!P1 IMAD R3, R9, R4, R3 ;  /* 0x0000000409039224 */ /* 0x008fc800078e0203 */
[----:B-----5:R-:W-:Y:S02]  /*0520*/  @!P2 IMAD R3, R14, R16, R3 ;  /* 0x000000100e03a224 */ /* 0x020fe400078e0203 */
[----:B------:R-:W2:Y:S01]  /*0530*/  LDC.64 R14, c[0x0][0x388] ;  /* 0x0000e200ff0e7b82 */ /* 0x000ea20000000a00 */
[C---:B------:R-:W-:Y:S01]  /*0540*/  ISETP.LE.AND P1, PT, R12.reuse, UR14, PT ;  /* 0x0000000e0c007c0c */ /* 0x040fe2000bf23270 */
[----:B------:R-:W-:Y:S01]  /*0550*/  IMAD R11, R11, UR7, R0 ;  /* 0x000000070b0b7c24 */ /* 0x000fe2000f8e0200 */
[----:B------:R-:W-:Y:S01]  /*0560*/  ISETP.LE.AND P0, PT, R12, UR16, PT ;  /* 0x000000100c007c0c */ /* 0x000fe2000bf03270 */
[----:B------:R3:W5:Y:S02]  /*0570*/  @!P3 LDG.E R16, desc[UR10][R6.64] ;  /* 0x0000000a0610b981 */ /* 0x000764000c1e1900 */
[----:B0-----:R-:W-:Y:S01]  /*0580*/  @!P3 IMAD.WIDE R34, R11, 0x4, R34 ;  /* 0x000000040b22b825 */ /* 0x001fe200078e0222 */
[----:B------:R-:W-:Y:S02]  /*0590*/  MOV R9, UR13 ;  /* 0x0000000d00097c02 */ /* 0x000fe40008000f00 */
[----:B---3--:R-:W-:-:S02]  /*05a0*/  MOV R7, UR14 ;  /* 0x0000000e00077c02 */ /* 0x008fc40008000f00 */
[----:B------:R-:W5:Y:S03]  /*05b0*/  @!P3 LDG.E R17, desc[UR10][R34.64] ;  /* 0x0000000a2211b981 */ /* 0x000f66000c1e1900 */
[--C-:B------:R-:W-:Y:S01]  /*05c0*/  IMAD R7, R7, UR7, R0.reuse ;  /* 0x0000000707077c24 */ /* 0x100fe2000f8e0200 */
[----:B------:R-:W-:Y:S01]  /*05d0*/  UIADD3 UR13, UPT, UPT, UR6, 0x6, URZ ;  /* 0x00000006060d7890 */ /* 0x000fe2000fffe0ff */
[----:B------:R-:W-:Y:S02]  /*05e0*/  IMAD R9, R9, UR7, R0 ;  /* 0x0000000709097c24 */ /* 0x000fe4000f8e0200 */
[----:B--2---:R-:W-:-:S04]  /*05f0*/  @!P1 IMAD.WIDE R14, R7, 0x4, R14 ;  /* 0x00000004070e9825 */ /* 0x004fc800078e020e */
[----:B------:R-:W-:Y:S01]  /*0600*/  @!P0 IMAD.WIDE R28, R25, 0x4, R28 ;  /* 0x00000004191c8825 */ /* 0x000fe200078e021c */
[----:B------:R0:W2:Y:S03]  /*0610*/  @!P1 LDG.E R6, desc[UR10][R14.64] ;  /* 0x0000000a0e069981 */ /* 0x0000a6000c1e1900 */
[----:B------:R-:W-:Y:S01]  /*0620*/  @!P0 IMAD.WIDE R32, R9, 0x4, R32 ;  /* 0x0000000409208825 */ /* 0x000fe200078e0220 */
[----:B------:R-:W-:Y:S01]  /*0630*/  ISETP.LE.AND P2, PT, R12, UR13, PT ;  /* 0x0000000d0c007c0c */ /* 0x000fe2000bf43270 */
[----:B------:R-:W3:Y:S02]  /*0640*/  @!P0 LDG.E R28, desc[UR10][R28.64] ;  /* 0x0000000a1c1c8981 */ /* 0x000ee4000c1e1900 */
[----:B------:R-:W-:Y:S02]  /*0650*/  IMAD R10, R13, UR14, R2 ;  /* 0x0000000e0d0a7c24 */ /* 0x000fe4000f8e0202 */
[----:B------:R-:W3:Y:S01]  /*0660*/  @!P0 LDG.E R19, desc[UR10][R32.64] ;  /* 0x0000000a20138981 */ /* 0x000ee2000c1e1900 */
[----:B0-----:R-:W0:Y:S01]  /*0670*/  LDC.64 R14, c[0x0][0x388] ;  /* 0x0000e200ff0e7b82 */ /* 0x001e220000000a00 */
[----:B------:R-:W-:-:S04]  /*0680*/  @!P1 IMAD.WIDE R30, R10, 0x4, R30 ;  /* 0x000000040a1e9825 */ /* 0x000fc800078e021e */
[----:B------:R-:W-:Y:S01]  /*0690*/  IMAD R23, R13, UR13, R2 ;  /* 0x0000000d0d177c24 */ /* 0x000fe2000f8e0202 */
[----:B------:R-:W2:Y:S03]  /*06a0*/  @!P1 LDG.E R4, desc[UR10][R30.64] ;  /* 0x0000000a1e049981 */ /* 0x000ea6000c1e1900 */
[----:B-1----:R-:W-:Y:S01]  /*06b0*/  @!P2 IMAD.WIDE R26, R23, 0x4, R26 ;  /* 0x00000004171aa825 */ /* 0x002fe200078e021a */
[----:B------:R-:W-:-:S04]  /*06c0*/  MOV R23, UR13 ;  /* 0x0000000d00177c02 */ /* 0x000fc80008000f00 */
[----:B------:R0:W4:Y:S01]  /*06d0*/  @!P2 LDG.E R24, desc[UR10][R26.64] ;  /* 0x0000000a1a18a981 */ /* 0x000122000c1e1900 */
[----:B------:R-:W-:-:S04]  /*06e0*/  IMAD R23, R23, UR7, R0 ;  /* 0x0000000717177c24 */ /* 0x000fc8000f8e0200 */
[----:B0-----:R-:W-:Y:S02]  /*06f0*/  @!P2 IMAD.WIDE R26, R23, 0x4, R14 ;  /* 0x00000004171aa825 */ /* 0x001fe400078e020e */
[----:B------:R-:W0:Y:S03]  /*0700*/  LDC.64 R14, c[0x0][0x388] ;  /* 0x0000e200ff0e7b82 */ /* 0x000e260000000a00 */
[----:B------:R1:W4:Y:S01]  /*0710*/  @!P2 LDG.E R29, desc[UR10][R26.64] ;  /* 0x0000000a1a1da981 */ /* 0x000322000c1e1900 */
[----:B------:R-:W-:Y:S02]  /*0720*/  UIADD3 UR14, UPT, UPT, UR6, 0x7, URZ ;  /* 0x00000007060e7890 */ /* 0x000fe4000fffe0ff */
[----:B------:R-:W-:Y:S01]  /*0730*/  UIADD3 UR13, UPT, UPT, UR6, 0x7, URZ ;  /* 0x00000007060d7890 */ /* 0x000fe2000fffe0ff */
[----:B-1----:R-:W-:Y:S02]  /*0740*/  MOV R27, UR9 ;  /* 0x00000009001b7c02 */ /* 0x002fe40008000f00 */
[----:B------:R-:W-:Y:S01]  /*0750*/  LEA R22, R13, R22, 0x3 ;  /* 0x000000160d167211 */ /* 0x000fe200078e18ff */
[----:B-----5:R-:W-:-:S02]  /*0760*/  @!P3 IMAD R3, R16, R17, R3 ;  /* 0x000000111003b224 */ /* 0x020fc400078e0203 */
[----:B------:R-:W1:Y:S02]  /*0770*/  LDC.64 R16, c[0x0][0x380] ;  /* 0x0000e000ff107b82 */ /* 0x000e640000000a00 */
[----:B---3--:R-:W-:Y:S01]  /*0780*/  @!P0 IMAD R3, R28, R19, R3 ;  /* 0x000000131c038224 */ /* 0x008fe200078e0203 */
[----:B------:R-:W-:Y:S02]  /*0790*/  ISETP.LE.AND P0, PT, R12, UR14, PT ;  /* 0x0000000e0c007c0c */ /* 0x000fe4000bf03270 */
[----:B------:R-:W-:Y:S01]  /*07a0*/  MOV R19, UR13 ;  /* 0x0000000d00137c02 */ /* 0x000fe20008000f00 */
[----:B------:R-:W-:Y:S02]  /*07b0*/  IMAD R28, R13, UR14, R2 ;  /* 0x0000000e0d1c7c24 */ /* 0x000fe4000f8e0202 */
[----:B--2---:R-:W-:Y:S02]  /*07c0*/  @!P1 IMAD R3, R4, R6, R3 ;  /* 0x0000000604039224 */ /* 0x004fe400078e0203 */
[----:B------:R-:W-:-:S02]  /*07d0*/  IMAD R6, R19, UR7, R0 ;  /* 0x0000000713067c24 */ /* 0x000fc4000f8e0200 */
[----:B------:R-:W-:-:S04]  /*07e0*/  IMAD R19, R27, UR4, R0 ;  /* 0x000000041b137c24 */ /* 0x000fc8000f8e0200 */
[----:B-1----:R-:W-:Y:S02]  /*07f0*/  @!P0 IMAD.WIDE R30, R28, 0x4, R16 ;  /* 0x000000041c1e8825 */ /* 0x002fe400078e0210 */
[----:B------:R-:W1:Y:S02]  /*0800*/  LDC.64 R16, c[0x0][0x380] ;  /* 0x0000e000ff107b82 */ /* 0x000e640000000a00 */
[----:B0-----:R-:W-:Y:S01]  /*0810*/  @!P0 IMAD.WIDE R26, R6, 0x4, R14 ;  /* 0x00000004061a8825 */ /* 0x001fe200078e020e */
[----:B------:R-:W-:-:S05]  /*0820*/  UIADD3 UR13, UPT, UPT, UR6, 0x8, URZ ;  /* 0x00000008060d7890 */ /* 0x000fca000fffe0ff */
[----:B------:R-:W0:Y:S01]  /*0830*/  LDC.64 R14, c[0x0][0x388] ;  /* 0x0000e200ff0e7b82 */ /* 0x000e220000000a00 */
[----:B------:R-:W-:Y:S02]  /*0840*/  MOV R4, UR7 ;  /* 0x0000000700047c02 */ /* 0x000fe40008000f00 */
[----:B------:R-:W-:Y:S02]  /*0850*/  ISETP.LE.AND P1, PT, R12, UR13, PT ;  /* 0x0000000d0c007c0c */ /* 0x000fe4000bf23270 */
[----:B------:R-:W-:Y:S01]  /*0860*/  LEA R19, R4, R19, 0x3 ;  /* 0x0000001304137211 */ /* 0x000fe200078e18ff */
[----:B----4-:R-:W-:Y:S01]  /*0870*/  @!P2 IMAD R3, R24, R29, R3 ;  /* 0x0000001d1803a224 */ /* 0x010fe200078e0203 */
[----:B------:R2:W3:Y:S04]  /*0880*/  @!P0 LDG.E R4, desc[UR10][R26.64] ;  /* 0x0000000a1a048981 */ /* 0x0004e8000c1e1900 */
[----:B------:R-:W3:Y:S05]  /*0890*/  @!P0 LDG.E R24, desc[UR10][R30.64] ;  /* 0x0000000a1e188981 */ /* 0x000eea000c1e1900 */
[----:B-1----:R-:W-:Y:S01]  /*08a0*/  @!P1 IMAD.WIDE R16, R22, 0x4, R16 ;  /* 0x0000000416109825 */ /* 0x002fe200078e0210 */
[----:B------:R-:W-:Y:S01]  /*08b0*/  UIADD3 UR13, UPT, UPT, UR6, 0x9, URZ ;  /* 0x00000009060d7890 */ /* 0x000fe2000fffe0ff */
[----:B--2---:R-:W1:Y:S04]  /*08c0*/  LDC.64 R26, c[0x0][0x380] ;  /* 0x0000e000ff1a7b82 */ /* 0x004e680000000a00 */
[----:B------:R-:W2:Y:S01]  /*08d0*/  @!P1 LDG.E R16, desc[UR10][R16.64] ;  /* 0x0000000a10109981 */ /* 0x000ea2000c1e1900 */
[----:B0-----:R-:W-:-:S05]  /*08e0*/  @!P1 IMAD.WIDE R14, R19, 0x4, R14 ;  /* 0x00000004130e9825 */ /* 0x001fca00078e020e */
[----:B------:R0:W2:Y:S02]  /*08f0*/  @!P1 LDG.E R29, desc[UR10][R14.64] ;  /* 0x0000000a0e1d9981 */ /* 0x0000a4000c1e1900 */
[----:B0-----:R-:W0:Y:S01]  /*0900*/  LDC.64 R14, c[0x0][0x388] ;  /* 0x0000e200ff0e7b82 */ /* 0x001e220000000a00 */
[C---:B------:R-:W-:Y:S02]  /*0910*/  LEA R8, R13.reuse, R8, 0x3 ;  /* 0x000000080d087211 */ /* 0x040fe400078e18ff */
[----:B------:R-:W-:Y:S01]  /*0920*/  LEA R18, R13, R18, 0x3 ;  /* 0x000000120d127211 */ /* 0x000fe200078e18ff */
[----:B---3--:R-:W-:Y:S01]  /*0930*/  @!P0 IMAD R3, R24, R4, R3 ;  /* 0x0000000418038224 */ /* 0x008fe200078e0203 */
[----:B------:R-:W-:Y:S02]  /*0940*/  ISETP.LE.AND P0, PT, R12, UR13, PT ;  /* 0x0000000d0c007c0c */ /* 0x000fe4000bf03270 */
[----:B------:R-:W-:-:S04]  /*0950*/  MOV R4, UR7 ;  /* 0x0000000700047c02 */ /* 0x000fc80008000f00 */
[C---:B------:R-:W-:Y:S02]  /*0960*/  LEA R21, R4.reuse, R21, 0x3 ;  /* 0x0000001504157211 */ /* 0x040fe400078e18ff */
[----:B------:R-:W-:-:S05]  /*0970*/  LEA R5, R4, R5, 0x3 ;  /* 0x0000000504057211 */ /* 0x000fca00078e18ff */
[----:B0-----:R-:W-:-:S04]  /*0980*/  @!P0 IMAD.WIDE R14, R21, 0x4, R14 ;  /* 0x00000004150e8825 */ /* 0x001fc800078e020e */
[----:B--2---:R-:W-:Y:S01]  /*0990*/  @!P1 IMAD R3, R16, R29, R3 ;  /* 0x0000001d10039224 */ /* 0x004fe200078e0203 */
[----:B------:R0:W2:Y:S01]  /*09a0*/  @!P0 LDG.E R4, desc[UR10][R14.64] ;  /* 0x0000000a0e048981 */ /* 0x0000a2000c1e1900 */
[----:B------:R-:W3:Y:S01]  /*09b0*/  LDC.64 R16, c[0x0][0x380] ;  /* 0x0000e000ff107b82 */ /* 0x000ee20000000a00 */
[----:B------:R-:W-:Y:S01]  /*09c0*/  UIADD3 UR13, UPT, UPT, UR6, 0xa, URZ ;  /* 0x0000000a060d7890 */ /* 0x000fe2000fffe0ff */
[----:B-1----:R-:W-:-:S06]  /*09d0*/  @!P0 IMAD.WIDE R26, R8, 0x4, R26 ;  /* 0x00000004081a8825 */ /* 0x002fcc00078e021a */
[----:B0-----:R-:W0:Y:S01]  /*09e0*/  LDC.64 R14, c[0x0][0x388] ;  /* 0x0000e200ff0e7b82 */ /* 0x001e220000000a00 */
[----:B------:R-:W-:Y:S01]  /*09f0*/  ISETP.LE.AND P1, PT, R12, UR13, PT ;  /* 0x0000000d0c007c0c */ /* 0x000fe2000bf23270 */
[----:B------:R0:W2:-:S12]  /*0a00*/  @!P0 LDG.E R24, desc[UR10][R26.64] ;  /* 0x0000000a1a188981 */ /* 0x000098000c1e1900 */
[----:B---3--:R-:W-:-:S06]  /*0a10*/  @!P1 IMAD.WIDE R16, R18, 0x4, R16 ;  /* 0x0000000412109825 */ /* 0x008fcc00078e0210 */
[----:B------:R-:W3:Y:S01]  /*0a20*/  @!P1 LDG.E R16, desc[UR10][R16.64] ;  /* 0x0000000a10109981 */ /* 0x000ee2000c1e1900 */
[----:B0-----:R-:W-:Y:S02]  /*0a30*/  @!P1 IMAD.WIDE R26, R5, 0x4, R14 ;  /* 0x00000004051a9825 */ /* 0x001fe400078e020e */
[----:B------:R-:W0:Y:S03]  /*0a40*/  LDC.64 R14, c[0x0][0x380] ;  /* 0x0000e000ff0e7b82 */ /* 0x000e260000000a00 */
[----:B------:R1:W3:Y:S01]  /*0a50*/  @!P1 LDG.E R29, desc[UR10][R26.64] ;  /* 0x0000000a1a1d9981 */ /* 0x0002e2000c1e1900 */
[----:B------:R-:W-:Y:S01]  /*0a60*/  UIADD3 UR13, UPT, UPT, UR6, 0xb, URZ ;  /* 0x0000000b060d7890 */ /* 0x000fe2000fffe0ff */
[----:B------:R-:W-:-:S03]  /*0a70*/  LEA R20, R13, R20, 0x3 ;  /* 0x000000140d147211 */ /* 0x000fc600078e18ff */
[----:B-1----:R-:W1:Y:S01]  /*0a80*/  LDC.64 R26, c[0x0][0x388] ;  /* 0x0000e200ff1a7b82 */ /* 0x002e620000000a00 */
[----:B--2---:R-:W-:Y:S01]  /*0a90*/  @!P0 IMAD R3, R24, R4, R3 ;  /* 0x0000000418038224 */ /* 0x004fe200078e0203 */
[----:B------:R-:W-:Y:S01]  /*0aa0*/  ISETP.LE.AND P0, PT, R12, UR13, PT ;  /* 0x0000000d0c007c0c */ /* 0x000fe2000bf03270 */
[----:B------:R-:W-:Y:S01]  /*0ab0*/  UIADD3 UR13, UPT, UPT, UR6, 0xc, URZ ;  /* 0x0000000c060d7890 */ /* 0x000fe2000fffe0ff */
[----:B------:R-:W-:-:S11]  /*0ac0*/  MOV R4, UR7 ;  /* 0x0000000700047c02 */ /* 0x000fd60008000f00 */
[----:B0-----:R-:W-:-:S05]  /*0ad0*/  @!P0 IMAD.WIDE R14, R20, 0x4, R14 ;  /* 0x00000004140e8825 */ /* 0x001fca00078e020e */
[----:B------:R0:W2:Y:S01]  /*0ae0*/  @!P0 LDG.E R24, desc[UR10][R14.64] ;  /* 0x0000000a0e188981 */ /* 0x0000a2000c1e1900 */
[----:B---3--:R-:W-:Y:S02]  /*0af0*/  @!P1 IMAD R3, R16, R29, R3 ;  /* 0x0000001d10039224 */ /* 0x008fe400078e0203 */
[----:B------:R-:W3:Y:S01]  /*0b00*/  LDC.64 R16, c[0x0][0x380] ;  /* 0x0000e000ff107b82 */ /* 0x000ee20000000a00 */
[----:B------:R-:W-:-:S07]  /*0b10*/  LEA R11, R4, R11, 0x3 ;  /* 0x0000000b040b7211 */ /* 0x000fce00078e18ff */
[----:B0-----:R-:W0:Y:S01]  /*0b20*/  LDC.64 R14, c[0x0][0x388] ;  /* 0x0000e200ff0e7b82 */ /* 0x001e220000000a00 */
[----:B------:R-:W-:Y:S01]  /*0b30*/  ISETP.LE.AND P1, PT, R12, UR13, PT ;  /* 0x0000000d0c007c0c */ /* 0x000fe2000bf23270 */
[----:B-1----:R-:W-:Y:S01]  /*0b40*/  @!P0 IMAD.WIDE R26, R11, 0x4, R26 ;  /* 0x000000040b1a8825 */ /* 0x002fe200078e021a */
[----:B------:R-:W-:-:S04]  /*0b50*/  LEA R9, R4, R9, 0x3 ;  /* 0x0000000904097211 */ /* 0x000fc800078e18ff */
[----:B------:R1:W2:Y:S02]  /*0b60*/  @!P0 LDG.E R4, desc[UR10][R26.64] ;  /* 0x0000000a1a048981 */ /* 0x0002a4000c1e1900 */
[----:B-1----:R-:W-:-:S05]  /*0b70*/  LEA R26, R13, R25, 0x3 ;  /* 0x000000190d1a7211 */ /* 0x002fca00078e18ff */
[----:B---3--:R-:W-:-:S04]  /*0b80*/  @!P1 IMAD.WIDE R16, R26, 0x4, R16 ;  /* 0x000000041a109825 */ /* 0x008fc800078e0210 */
[----:B0-----:R-:W-:Y:S02]  /*0b90*/  @!P1 IMAD.WIDE R14, R9, 0x4, R14 ;  /* 0x00000004090e9825 */ /* 0x001fe400078e020e */
[----:B------:R-:W3:Y:S04]  /*0ba0*/  @!P1 LDG.E R16, desc[UR10][R16.64] ;  /* 0x0000000a10109981 */ /* 0x000ee8000c1e1900 */
[----:B------:R0:W3:Y:S01]  /*0bb0*/  @!P1 LDG.E R29, desc[UR10][R14.64] ;  /* 0x0000000a0e1d9981 */ /* 0x0000e2000c1e1900 */
[----:B------:R-:W-:Y:S01]  /*0bc0*/  UIADD3 UR13, UPT, UPT, UR6, 0xd, URZ ;  /* 0x0000000d060d7890 */ /* 0x000fe2000fffe0ff */
[----:B0-----:R-:W0:Y:S01]  /*0bd0*/  LDC.64 R14, c[0x0][0x388] ;  /* 0x0000e200ff0e7b82 */ /* 0x001e220000000a00 */
[----:B------:R-:W-:Y:S01]  /*0be0*/  UIADD3 UR14, UPT, UPT, UR6, 0x6, URZ ;  /* 0x00000006060e7890 */ /* 0x000fe2000fffe0ff */
[----:B------:R-:W-:Y:S01]  /*0bf0*/  LEA R10, R13, R10, 0x3 ;  /* 0x0000000a0d0a7211 */ /* 0x000fe200078e18ff */
[----:B--2---:R-:W-:-:S02]  /*0c00*/  @!P0 IMAD R3, R24, R4, R3 ;  /* 0x0000000418038224 */ /* 0x004fc400078e0203 */
[----:B------:R-:W-:-:S03]  /*0c10*/  ISETP.LE.AND P0, PT, R12, UR13, PT ;  /* 0x0000000d0c007c0c */ /* 0x000fc6000bf03270 */
[----:B------:R-:W1:Y:S01]  /*0c20*/  LDC.64 R24, c[0x0][0x380] ;  /* 0x0000e000ff187b82 */ /* 0x000e620000000a00 */
[----:B------:R-:W-:Y:S01]  /*0c30*/  MOV R4, UR7 ;  /* 0x0000000700047c02 */ /* 0x000fe20008000f00 */
[----:B------:R-:W-:-:S03]  /*0c40*/  UIADD3 UR13, UPT, UPT, UR6, 0xe, URZ ;  /* 0x0000000e060d7890 */ /* 0x000fc6000fffe0ff */
[----:B------:R-:W-:Y:S01]  /*0c50*/  LEA R7, R4, R7, 0x3 ;  /* 0x0000000704077211 */ /* 0x000fe200078e18ff */
[----:B---3--:R-:W-:Y:S02]  /*0c60*/  @!P1 IMAD R3, R16, R29, R3 ;  /* 0x0000001d10039224 */ /* 0x008fe400078e0203 */
[----:B------:R-:W2:Y:S01]  /*0c70*/  LDC.64 R16, c[0x0][0x380] ;  /* 0x0000e000ff107b82 */ /* 0x000ea20000000a00 */
[----:B------:R-:W-:Y:S01]  /*0c80*/  ISETP.LE.AND P1, PT, R12, UR13, PT ;  /* 0x0000000d0c007c0c */ /* 0x000fe2000bf23270 */
[----:B0-----:R-:W-:-:S04]  /*0c90*/  @!P0 IMAD.WIDE R30, R7, 0x4, R14 ;  /* 0x00000004071e8825 */ /* 0x001fc800078e020e */
[----:B------:R-:W-:-:S05]  /*0ca0*/  IMAD R14, R13, UR14, R2 ;  /* 0x0000000e0d0e7c24 */ /* 0x000fca000f8e0202 */
[----:B------:R-:W-:Y:S02]  /*0cb0*/  LEA R15, R13, R14, 0x3 ;  /* 0x0000000e0d0f7211 */ /* 0x000fe400078e18ff */
[----:B------:R-:W-:-:S04]  /*0cc0*/  MOV R14, UR7 ;  /* 0x00000007000e7c02 */ /* 0x000fc80008000f00 */
[----:B------:R-:W-:Y:S01]  /*0cd0*/  LEA R23, R14, R23, 0x3 ;  /* 0x000000170e177211 */ /* 0x000fe200078e18ff */
[----:B--2---:R-:W-:Y:S02]  /*0ce0*/  @!P1 IMAD.WIDE R16, R15, 0x4, R16 ;  /* 0x000000040f109825 */ /* 0x004fe400078e0210 */
[----:B------:R-:W0:Y:S02]  /*0cf0*/  LDC.64 R14, c[0x0][0x388] ;  /* 0x0000e200ff0e7b82 */ /* 0x000e240000000a00 */
[----:B-1----:R-:W-:Y:S02]  /*0d00*/  @!P0 IMAD.WIDE R32, R10, 0x4, R24 ;  /* 0x000000040a208825 */ /* 0x002fe400078e0218 */
[----:B------:R-:W2:Y:S04]  /*0d10*/  @!P0 LDG.E R24, desc[UR10][R30.64] ;  /* 0x0000000a1e188981 */ /* 0x000ea8000c1e1900 */
[----:B------:R-:W2:Y:S04]  /*0d20*/  @!P0 LDG.E R4, desc[UR10][R32.64] ;  /* 0x0000000a20048981 */ /* 0x000ea8000c1e1900 */
[----:B------:R-:W3:Y:S01]  /*0d30*/  @!P1 LDG.E R16, desc[UR10][R16.64] ;  /* 0x0000000a10109981 */ /* 0x000ee2000c1e1900 */
[----:B0-----:R-:W-:-:S05]  /*0d40*/  @!P1 IMAD.WIDE R14, R23, 0x4, R14 ;  /* 0x00000004170e9825 */ /* 0x001fca00078e020e */
[----:B------:R0:W3:Y:S01]  /*0d50*/  @!P1 LDG.E R27, desc[UR10][R14.64] ;  /* 0x0000000a0e1b9981 */ /* 0x0000e2000c1e1900 */
[----:B------:R-:W-:Y:S01]  /*0d60*/  UIADD3 UR13, UPT, UPT, UR6, 0xf, URZ ;  /* 0x0000000f060d7890 */ /* 0x000fe2000fffe0ff */
[----:B0-----:R-:W0:Y:S01]  /*0d70*/  LDC.64 R14, c[0x0][0x388] ;  /* 0x0000e200ff0e7b82 */ /* 0x001e220000000a00 */
[C---:B------:R-:W-:Y:S02]  /*0d80*/  LEA R28, R13.reuse, R28, 0x3 ;  /* 0x0000001c0d1c7211 */ /* 0x040fe400078e18ff */
[----:B------:R-:W-:Y:S01]  /*0d90*/  LEA R22, R13, R22, 0x3 ;  /* 0x000000160d167211 */ /* 0x000fe200078e18ff */
[----:B--2---:R-:W-:Y:S01]  /*0da0*/  @!P0 IMAD R3, R4, R24, R3 ;  /* 0x0000001804038224 */ /* 0x004fe200078e0203 */
[----:B------:R-:W-:-:S03]  /*0db0*/  ISETP.LE.AND P0, PT, R12, UR13, PT ;  /* 0x0000000d0c007c0c */ /* 0x000fc6000bf03270 */
[----:B------:R-:W1:Y:S01]  /*0dc0*/  LDC.64 R24, c[0x0][0x380] ;  /* 0x0000e000ff187b82 */ /* 0x000e620000000a00 */
[----:B------:R-:W-:-:S04]  /*0dd0*/  MOV R4, UR7 ;  /* 0x0000000700047c02 */ /* 0x000fc80008000f00 */
[----:B------:R-:W-:Y:S01]  /*0de0*/  LEA R19, R4, R19, 0x3 ;  /* 0x0000001304137211 */ /* 0x000fe200078e18ff */
[----:B---3--:R-:W-:Y:S01]  /*0df0*/  @!P1 IMAD R3, R16, R27, R3 ;  /* 0x0000001b10039224 */ /* 0x008fe200078e0203 */
[----:B------:R-:W-:Y:S01]  /*0e00*/  MOV R27, UR7 ;  /* 0x00000007001b7c02 */ /* 0x000fe20008000f00 */
[----:B------:R-:W2:Y:S03]  /*0e10*/  LDC.64 R16, c[0x0][0x380] ;  /* 0x0000e000ff107b82 */ /* 0x000ea60000000a00 */
[----:B------:R-:W-:-:S05]  /*0e20*/  LEA R6, R27, R6, 0x3 ;  /* 0x000000061b067211 */ /* 0x000fca00078e18ff */
[----:B0-----:R-:W-:-:S05]  /*0e30*/  @!P0 IMAD.WIDE R14, R6, 0x4, R14 ;  /* 0x00000004060e8825 */ /* 0x001fca00078e020e */
[----:B------:R0:W3:Y:S01]  /*0e40*/  @!P0 LDG.E R4, desc[UR10][R14.64] ;  /* 0x0000000a0e048981 */ /* 0x0000e2000c1e1900 */
[----:B------:R-:W-:Y:S01]  /*0e50*/  UIADD3 UR13, UPT, UPT, UR6, 0x10, URZ ;  /* 0x00000010060d7890 */ /* 0x000fe2000fffe0ff */
[----:B-1----:R-:W-:Y:S01]  /*0e60*/  @!P0 IMAD.WIDE R24, R28, 0x4, R24 ;  /* 0x000000041c188825 */ /* 0x002fe200078e0218 */
[----:B0-----:R-:W0:Y:S04]  /*0e70*/  LDC.64 R14, c[0x0][0x388] ;  /* 0x0000e200ff0e7b82 */ /* 0x001e280000000a00 */
[----:B------:R-:W-:Y:S01]  /*0e80*/  ISETP.LE.AND P1, PT, R12, UR13, PT ;  /* 0x0000000d0c007c0c */ /* 0x000fe2000bf23270 */
[----:B------:R-:W3:-:S12]  /*0e90*/  @!P0 LDG.E R24, desc[UR10][R24.64] ;  /* 0x0000000a18188981 */ /* 0x000ed8000c1e1900 */
[----:B--2---:R-:W-:-:S06]  /*0ea0*/  @!P1 IMAD.WIDE R16, R22, 0x4, R16 ;  /* 0x0000000416109825 */ /* 0x004fcc00078e0210 */
[----:B------:R-:W2:Y:S01]  /*0eb0*/  @!P1 LDG.E R16, desc[UR10][R16.64] ;  /* 0x0000000a10109981 */ /* 0x000ea2000c1e1900 */
[----:B0-----:R-:W-:-:S05]  /*0ec0*/  @!P1 IMAD.WIDE R14, R19, 0x4, R14 ;  /* 0x00000004130e9825 */ /* 0x001fca00078e020e */
[----:B------:R0:W2:Y:S01]  /*0ed0*/  @!P1 LDG.E R27, desc[UR10][R14.64] ;  /* 0x0000000a0e1b9981 */ /* 0x0000a2000c1e1900 */
[----:B------:R-:W-:Y:S01]  /*0ee0*/  UIADD3 UR13, UPT, UPT, UR6, 0x11, URZ ;  /* 0x00000011060d7890 */ /* 0x000fe2000fffe0ff */
[----:B0-----:R-:W0:Y:S01]  /*0ef0*/  LDC.64 R14, c[0x0][0x388] ;  /* 0x0000e200ff0e7b82 */ /* 0x001e220000000a00 */
[C---:B------:R-:W-:Y:S02]  /*0f00*/  LEA R8, R13.reuse, R8, 0x3 ;  /* 0x000000080d087211 */ /* 0x040fe400078e18ff */
[----:B------:R-:W-:Y:S01]  /*0f10*/  LEA R18, R13, R18, 0x3 ;  /* 0x000000120d127211 */ /* 0x000fe200078e18ff */
[----:B---3--:R-:W-:Y:S01]  /*0f20*/  @!P0 IMAD R3, R24, R4, R3 ;  /* 0x0000000418038224 */ /* 0x008fe200078e0203 */
[----:B------:R-:W-:-:S03]  /*0f30*/  ISETP.LE.AND P0, PT, R12, UR13, PT ;  /* 0x0000000d0c007c0c */ /* 0x000fc6000bf03270 */
[----:B------:R-:W1:Y:S01]  /*0f40*/  LDC.64 R24, c[0x0][0x380] ;  /* 0x0000e000ff187b82 */ /* 0x000e620000000a00 */
[----:B------:R-:W-:-:S04]  /*0f50*/  MOV R4, UR7 ;  /* 0x0000000700047c02 */ /* 0x000fc80008000f00 */
[C---:B------:R-:W-:Y:S02]  /*0f60*/  LEA R21, R4.reuse, R21, 0x3 ;  /* 0x0000001504157211 */ /* 0x040fe400078e18ff */
[----:B------:R-:W-:-:S03]  /*0f70*/  LEA R5, R4, R5, 0x3 ;  /* 0x0000000504057211 */ /* 0x000fc600078e18ff */
[----:B0-----:R-:W-:-:S05]  /*0f80*/  @!P0 IMAD.WIDE R14, R21, 0x4, R14 ;  /* 0x00000004150e8825 */ /* 0x001fca00078e020e */
[----:B------:R0:W3:Y:S01]  /*0f90*/  @!P0 LDG.E R4, desc[UR10][R14.64] ;  /* 0x0000000a0e048981 */ /* 0x0000e2000c1e1900 */
[----:B------:R-:W-:Y:S01]  /*0fa0*/  UIADD3 UR13, UPT, UPT, UR6, 0x12, URZ ;  /* 0x00000012060d7890 */ /* 0x000fe2000fffe0ff */
[----:B--2---:R-:W-:Y:S02]  /*0fb0*/  @!P1 IMAD R3, R16, R27, R3 ;  /* 0x0000001b10039224 */ /* 0x004fe400078e0203 */
[----:B------:R-:W2:Y:S01]  /*0fc0*/  LDC.64 R16, c[0x0][0x380] ;  /* 0x0000e000ff107b82 */ /* 0x000ea20000000a00 */
[----:B-1----:R-:W-:-:S07]  /*0fd0*/  @!P0 IMAD.WIDE R24, R8, 0x4, R24 ;  /* 0x0000000408188825 */ /* 0x002fce00078e0218 */
[----:B0-----:R-:W0:Y:S01]  /*0fe0*/  LDC.64 R14, c[0x0][0x388] ;  /* 0x0000e200ff0e7b82 */ /* 0x001e220000000a00 */
        /* <DEDUP_REMOVED lines=20> */
[----:B------:R-:W2:Y:S08]  /*1130*/  LDC.64 R16, c[0x0][0x380] ;  /* 0x0000e000ff107b82 */ /* 0x000eb00000000a00 */
[----:B0-----:R-:W0:Y:S01]  /*1140*/  LDC.64 R14, c[0x0][0x388] ;  /* 0x0000e200ff0e7b82 */ /* 0x001e220000000a00 */
[----:B------:R-:W-:Y:S01]  /*1150*/  ISETP.LE.AND P1, PT, R12, UR13, PT ;  /* 0x0000000d0c007c0c */ /* 0x000fe2000bf23270 */
[----:B-1----:R-:W-:-:S06]  /*1160*/  @!P0 IMAD.WIDE R24, R11, 0x4, R24 ;  /* 0x000000040b188825 */ /* 0x002fcc00078e0218 */
[----:B------:R-:W3:Y:S06]  /*1170*/  @!P0 LDG.E R24, desc[UR10][R24.64] ;  /* 0x0000000a18188981 */ /* 0x000eec000c1e1900 */
[----:B--2---:R-:W-:-:S06]  /*1180*/  @!P1 IMAD.WIDE R16, R26, 0x4, R16 ;  /* 0x000000041a109825 */ /* 0x004fcc00078e0210 */
[----:B------:R-:W2:Y:S01]  /*1190*/  @!P1 LDG.E R16, desc[UR10][R16.64] ;  /* 0x0000000a10109981 */ /* 0x000ea2000c1e1900 */
[----:B0-----:R-:W-:-:S05]  /*11a0*/  @!P1 IMAD.WIDE R14, R9, 0x4, R14 ;  /* 0x00000004090e9825 */ /* 0x001fca00078e020e */
[----:B------:R0:W2:Y:S01]  /*11b0*/  @!P1 LDG.E R27, desc[UR10][R14.64] ;  /* 0x0000000a0e1b9981 */ /* 0x0000a2000c1e1900 */
[----:B------:R-:W-:Y:S01]  /*11c0*/  UIADD3 UR13, UPT, UPT, UR6, 0x15, URZ ;  /* 0x00000015060d7890 */ /* 0x000fe2000fffe0ff */
[----:B0-----:R-:W0:Y:S05]  /*11d0*/  LDC.64 R14, c[0x0][0x380] ;  /* 0x0000e000ff0e7b82 */ /* 0x001e2a0000000a00 */
[----:B------:R-:W-:Y:S02]  /*11e0*/  ISETP.LE.AND P2, PT, R12, UR13, PT ;  /* 0x0000000d0c007c0c */ /* 0x000fe4000bf43270 */
[----:B------:R-:W-:Y:S01]  /*11f0*/  LEA R10, R13, R10, 0x3 ;  /* 0x0000000a0d0a7211 */ /* 0x000fe200078e18ff */
[----:B------:R-:W-:Y:S01]  /*1200*/  UIADD3 UR13, UPT, UPT, UR6, 0x16, URZ ;  /* 0x00000016060d7890 */ /* 0x000fe2000fffe0ff */
[----:B------:R-:W-:-:S04]  /*1210*/  MOV R30, UR7 ;  /* 0x00000007001e7c02 */ /* 0x000fc80008000f00 */
[----:B------:R-:W-:Y:S01]  /*1220*/  LEA R23, R30, R23, 0x3 ;  /* 0x000000171e177211 */ /* 0x000fe200078e18ff */
[----:B---3--:R-:W-:-:S04]  /*1230*/  @!P0 IMAD R3, R4, R24, R3 ;  /* 0x0000001804038224 */ /* 0x008fc800078e0203 */
[----:B0-----:R-:W-:Y:S02]  /*1240*/  @!P2 IMAD.WIDE R24, R10, 0x4, R14 ;  /* 0x000000040a18a825 */ /* 0x001fe400078e020e */
[----:B------:R-:W0:Y:S01]  /*1250*/  LDC.64 R14, c[0x0][0x380] ;  /* 0x0000e000ff0e7b82 */ /* 0x000e220000000a00 */
[----:B------:R-:W-:Y:S02]  /*1260*/  MOV R4, UR7 ;  /* 0x0000000700047c02 */ /* 0x000fe40008000f00 */
[----:B------:R-:W-:Y:S01]  /*1270*/  ISETP.LE.AND P0, PT, R12, UR13, PT ;  /* 0x0000000d0c007c0c */ /* 0x000fe2000bf03270 */
[----:B------:R-:W3:Y:S01]  /*1280*/  @!P2 LDG.E R24, desc[UR10][R24.64] ;  /* 0x0000000a1818a981 */ /* 0x000ee2000c1e1900 */
[----:B------:R-:W-:Y:S01]  /*1290*/  LEA R7, R4, R7, 0x3 ;  /* 0x0000000704077211 */ /* 0x000fe200078e18ff */
[----:B------:R-:W-:Y:S02]  /*12a0*/  IMAD R4, R13, UR14, R2 ;  /* 0x0000000e0d047c24 */ /* 0x000fe4000f8e0202 */
[----:B--2---:R-:W-:-:S02]  /*12b0*/  @!P1 IMAD R3, R16, R27, R3 ;  /* 0x0000001b10039224 */ /* 0x004fc400078e0203 */
[----:B------:R-:W1:Y:S01]  /*12c0*/  LDC.64 R16, c[0x0][0x388] ;  /* 0x0000e200ff107b82 */ /* 0x000e620000000a00 */
[----:B------:R-:W-:-:S04]  /*12d0*/  LEA R4, R13, R4, 0x3 ;  /* 0x000000040d047211 */ /* 0x000fc800078e18ff */
[----:B------:R-:W-:-:S05]  /*12e0*/  LEA R4, R13, R4, 0x3 ;  /* 0x000000040d047211 */ /* 0x000fca00078e18ff */
[----:B0-----:R-:W-:-:S05]  /*12f0*/  @!P0 IMAD.WIDE R14, R4, 0x4, R14 ;  /* 0x00000004040e8825 */ /* 0x001fca00078e020e */
[----:B------:R0:W2:Y:S01]  /*1300*/  @!P0 LDG.E R25, desc[UR10][R14.64] ;  /* 0x0000000a0e198981 */ /* 0x0000a2000c1e1900 */
[----:B-1----:R-:W-:Y:S01]  /*1310*/  @!P2 IMAD.WIDE R16, R7, 0x4, R16 ;  /* 0x000000040710a825 */ /* 0x002fe200078e0210 */
[----:B0-----:R-:W0:Y:S05]  /*1320*/  LDC.64 R14, c[0x0][0x388] ;  /* 0x0000e200ff0e7b82 */ /* 0x001e2a0000000a00 */
[----:B------:R-:W3:Y:S01]  /*1330*/  @!P2 LDG.E R16, desc[UR10][R16.64] ;  /* 0x0000000a1010a981 */ /* 0x000ee2000c1e1900 */
[----:B0-----:R-:W-:-:S05]  /*1340*/  @!P0 IMAD.WIDE R14, R23, 0x4, R14 ;  /* 0x00000004170e8825 */ /* 0x001fca00078e020e */
[----:B------:R0:W2:Y:S01]  /*1350*/  @!P0 LDG.E R30, desc[UR10][R14.64] ;  /* 0x0000000a0e1e8981 */ /* 0x0000a2000c1e1900 */
[----:B------:R-:W-:-:S06]  /*1360*/  UIADD3 UR13, UPT, UPT, UR6, 0x17, URZ ;  /* 0x00000017060d7890 */ /* 0x000fcc000fffe0ff */
[----:B------:R-:W-:Y:S01]  /*1370*/  ISETP.LE.AND P1, PT, R12, UR13, PT ;  /* 0x0000000d0c007c0c */ /* 0x000fe2000bf23270 */
[----:B0-----:R-:W0:Y:S01]  /*1380*/  LDC.64 R14, c[0x0][0x388] ;  /* 0x0000e200ff0e7b82 */ /* 0x001e220000000a00 */
[----:B------:R-:W-:Y:S01]  /*1390*/  LEA R28, R13, R28, 0x3 ;  /* 0x0000001c0d1c7211 */ /* 0x000fe200078e18ff */
[----:B------:R-:W-:Y:S01]  /*13a0*/  UIADD3 UR13, UPT, UPT, UR6, 0x18, URZ ;  /* 0x00000018060d7890 */ /* 0x000fe2000fffe0ff */
[----:B---3--:R-:W-:-:S05]  /*13b0*/  @!P2 IMAD R3, R24, R16, R3 ;  /* 0x000000101803a224 */ /* 0x008fca00078e0203 */
[----:B------:R-:W1:Y:S01]  /*13c0*/  LDC.64 R16, c[0x0][0x380] ;  /* 0x0000e000ff107b82 */ /* 0x000e620000000a00 */
[----:B------:R-:W-:Y:S01]  /*13d0*/  ISETP.LE.AND P2, PT, R12, UR13, PT ;  /* 0x0000000d0c007c0c */ /* 0x000fe2000bf43270 */
[----:B--2---:R-:W-:-:S06]  /*13e0*/  @!P0 IMAD R3, R25, R30, R3 ;  /* 0x0000001e19038224 */ /* 0x004fcc00078e0203 */
[----:B------:R-:W2:Y:S01]  /*13f0*/  LDC.64 R24, c[0x0][0x388] ;  /* 0x0000e200ff187b82 */ /* 0x000ea20000000a00 */
[----:B-1----:R-:W-:Y:S01]  /*1400*/  @!P1 IMAD.WIDE R32, R28, 0x4, R16 ;  /* 0x000000041c209825 */ /* 0x002fe200078e0210 */
[----:B------:R-:W-:-:S04]  /*1410*/  MOV R17, UR7 ;  /* 0x0000000700117c02 */ /* 0x000fc80008000f00 */
[----:B------:R-:W-:Y:S01]  /*1420*/  LEA R17, R17, R6, 0x3 ;  /* 0x0000000611117211 */ /* 0x000fe200078e18ff */
[----:B------:R1:W3:Y:S01]  /*1430*/  @!P1 LDG.E R16, desc[UR10][R32.64] ;  /* 0x0000000a20109981 */ /* 0x0002e2000c1e1900 */
[----:B------:R-:W-:-:S04]  /*1440*/  MOV R6, UR7 ;  /* 0x0000000700067c02 */ /* 0x000fc80008000f00 */
[----:B------:R-:W-:-:S05]  /*1450*/  LEA R31, R6, R19, 0x3 ;  /* 0x00000013061f7211 */ /* 0x000fca00078e18ff */
[----:B0-----:R-:W-:Y:S01]  /*1460*/  @!P2 IMAD.WIDE R30, R31, 0x4, R14 ;  /* 0x000000041f1ea825 */ /* 0x001fe200078e020e */
[----:B-1----:R-:W0:Y:S03]  /*1470*/  LDC.64 R32, c[0x0][0x380] ;  /* 0x0000e000ff207b82 */ /* 0x002e260000000a00 */
[----:B--2---:R-:W-:Y:S01]  /*1480*/  @!P1 IMAD.WIDE R24, R17, 0x4, R24 ;  /* 0x0000000411189825 */ /* 0x004fe200078e0218 */
[----:B------:R-:W-:-:S04]  /*1490*/  LEA R19, R13, R22, 0x3 ;  /* 0x000000160d137211 */ /* 0x000fc800078e18ff */
[----:B------:R-:W1:Y:S01]  /*14a0*/  LDC.64 R14, c[0x0][0x380] ;  /* 0x0000e000ff0e7b82 */ /* 0x000e620000000a00 */
[----:B------:R-:W2:Y:S04]  /*14b0*/  @!P2 LDG.E R30, desc[UR10][R30.64] ;  /* 0x0000000a1e1ea981 */ /* 0x000ea8000c1e1900 */
[----:B------:R-:W3:Y:S01]  /*14c0*/  @!P1 LDG.E R24, desc[UR10][R24.64] ;  /* 0x0000000a18189981 */ /* 0x000ee2000c1e1900 */
[----:B-1----:R-:W-:-:S06]  /*14d0*/  @!P2 IMAD.WIDE R14, R19, 0x4, R14 ;  /* 0x00000004130ea825 */ /* 0x002fcc00078e020e */
[----:B------:R-:W2:Y:S01]  /*14e0*/  @!P2 LDG.E R14, desc[UR10][R14.64] ;  /* 0x0000000a0e0ea981 */ /* 0x000ea2000c1e1900 */
[----:B------:R-:W-:-:S06]  /*14f0*/  UIADD3 UR13, UPT, UPT, UR6, 0x19, URZ ;  /* 0x00000019060d7890 */ /* 0x000fcc000fffe0ff */
[----:B------:R-:W-:Y:S02]  /*1500*/  ISETP.LE.AND P0, PT, R12, UR13, PT ;  /* 0x0000000d0c007c0c */ /* 0x000fe4000bf03270 */
[C---:B------:R-:W-:Y:S02]  /*1510*/  LEA R19, R13.reuse, R8, 0x3 ;  /* 0x000000080d137211 */ /* 0x040fe400078e18ff */
[----:B------:R-:W-:Y:S02]  /*1520*/  LEA R21, R6, R21, 0x3 ;  /* 0x0000001506157211 */ /* 0x000fe400078e18ff */
[----:B------:R-:W-:Y:S01]  /*1530*/  LEA R6, R13, R18, 0x3 ;  /* 0x000000120d067211 */ /* 0x000fe200078e18ff */
[----:B------:R-:W-:-:S06]  /*1540*/  UIADD3 UR14, UPT, UPT, UR6, 0x1b, URZ ;  /* 0x0000001b060e7890 */ /* 0x000fcc000fffe0ff */
[----:B0-----:R-:W-:Y:S02]  /*1550*/  @!P0 IMAD.WIDE R32, R19, 0x4, R32 ;  /* 0x0000000413208825 */ /* 0x001fe400078e0220 */
[----:B------:R-:W0:Y:S01]  /*1560*/  LDC.64 R18, c[0x0][0x380] ;  /* 0x0000e000ff127b82 */ /* 0x000e220000000a00 */
[C---:B------:R-:W-:Y:S02]  /*1570*/  LEA R27, R13.reuse, R20, 0x3 ;  /* 0x000000140d1b7211 */ /* 0x040fe400078e18ff */
[C---:B------:R-:W-:Y:S02]  /*1580*/  LEA R26, R13.reuse, R26, 0x3 ;  /* 0x0000001a0d1a7211 */ /* 0x040fe400078e18ff */
[C---:B------:R-:W-:Y:S02]  /*1590*/  LEA R10, R13.reuse, R10, 0x3 ;  /* 0x0000000a0d0a7211 */ /* 0x040fe400078e18ff */
[C---:B------:R-:W-:Y:S01]  /*15a0*/  LEA R4, R13.reuse, R4, 0x3 ;  /* 0x000000040d047211 */ /* 0x040fe200078e18ff */
[----:B------:R-:W-:Y:S01]  /*15b0*/  UIADD3 UR13, UPT, UPT, UR6, 0x1a, URZ ;  /* 0x0000001a060d7890 */ /* 0x000fe2000fffe0ff */
[----:B------:R-:W-:Y:S01]  /*15c0*/  LEA R13, R13, R28, 0x3 ;  /* 0x0000001c0d0d7211 */ /* 0x000fe200078e18ff */
[----:B------:R-:W4:Y:S01]  /*15d0*/  @!P0 LDG.E R32, desc[UR10][R32.64] ;  /* 0x0000000a20208981 */ /* 0x000f22000c1e1900 */
[----:B------:R-:W1:Y:S01]  /*15e0*/  LDC.64 R28, c[0x0][0x380] ;  /* 0x0000e000ff1c7b82 */ /* 0x000e620000000a00 */
[----:B---3--:R-:W-:-:S07]  /*15f0*/  @!P1 IMAD R3, R16, R24, R3 ;  /* 0x0000001810039224 */ /* 0x008fce00078e0203 */
[----:B------:R-:W3:Y:S01]  /*1600*/  LDC.64 R24, c[0x0][0x388] ;  /* 0x0000e200ff187b82 */ /* 0x000ee20000000a00 */
[----:B------:R-:W-:Y:S01]  /*1610*/  ISETP.LE.AND P1, PT, R12, UR13, PT ;  /* 0x0000000d0c007c0c */ /* 0x000fe2000bf23270 */
[----:B------:R-:W-:Y:S01]  /*1620*/  UIADD3 UR13, UPT, UPT, UR6, 0x1c, URZ ;  /* 0x0000001c060d7890 */ /* 0x000fe2000fffe0ff */
[----:B--2---:R-:W-:Y:S01]  /*1630*/  @!P2 IMAD R3, R14, R30, R3 ;  /* 0x0000001e0e03a224 */ /* 0x004fe200078e0203 */
[----:B------:R-:W-:Y:S01]  /*1640*/  ISETP.LE.AND P2, PT, R12, UR14, PT ;  /* 0x0000000e0c007c0c */ /* 0x000fe2000bf43270 */
[----:B---3--:R-:W-:-:S03]  /*1650*/  @!P0 IMAD.WIDE R30, R21, 0x4, R24 ;  /* 0x00000004151e8825 */ /* 0x008fc600078e0218 */
[----:B------:R-:W-:Y:S01]  /*1660*/  ISETP.LE.AND P3, PT, R12, UR13, PT ;  /* 0x0000000d0c007c0c */ /* 0x000fe2000bf63270 */
[----:B------:R-:W2:Y:S05]  /*1670*/  LDC.64 R20, c[0x0][0x388] ;  /* 0x0000e200ff147b82 */ /* 0x000eaa0000000a00 */
[----:B-1----:R-:W-:-:S03]  /*1680*/  @!P1 IMAD.WIDE R28, R6, 0x4, R28 ;  /* 0x00000004061c9825 */ /* 0x002fc600078e021c */
[----:B------:R-:W1:Y:S01]  /*1690*/  LDC.64 R14, c[0x0][0x388] ;  /* 0x0000e200ff0e7b82 */ /* 0x000e620000000a00 */
[----:B0-----:R-:W-:Y:S01]  /*16a0*/  @!P2 IMAD.WIDE R24, R27, 0x4, R18 ;  /* 0x000000041b18a825 */ /* 0x001fe200078e0212 */
[----:B------:R-:W-:Y:S01]  /*16b0*/  MOV R6, UR7 ;  /* 0x0000000700067c02 */ /* 0x000fe20008000f00 */
[----:B------:R-:W-:Y:S01]  /*16c0*/  UIADD3 UR13, UPT, UPT, UR6, 0x1d, URZ ;  /* 0x0000001d060d7890 */ /* 0x000fe2000fffe0ff */
[----:B------:R-:W-:Y:S01]  /*16d0*/  MOV R16, UR7 ;  /* 0x0000000700107c02 */ /* 0x000fe20008000f00 */
[----:B------:R-:W-:Y:S01]  /*16e0*/  UIADD3 UR14, UPT, UPT, UR6, 0x1e, URZ ;  /* 0x0000001e060e7890 */ /* 0x000fe2000fffe0ff */
[----:B------:R0:W4:Y:S02]  /*16f0*/  @!P0 LDG.E R8, desc[UR10][R30.64] ;  /* 0x0000000a1e088981 */ /* 0x000124000c1e1900 */
[----:B------:R-:W3:Y:S01]  /*1700*/  LDC.64 R18, c[0x0][0x380] ;  /* 0x0000e000ff127b82 */ /* 0x000ee20000000a00 */
[----:B------:R-:W-:Y:S01]  /*1710*/  LEA R35, R6, R11, 0x3 ;  /* 0x0000000b06237211 */ /* 0x000fe200078e18ff */
[----:B------:R-:W5:Y:S04]  /*1720*/  @!P1 LDG.E R28, desc[UR10][R28.64] ;  /* 0x0000000a1c1c9981 */ /* 0x000f68000c1e1900 */
[----:B------:R-:W5:Y:S01]  /*1730*/  @!P2 LDG.E R24, desc[UR10][R24.64] ;  /* 0x0000000a1818a981 */ /* 0x000f62000c1e1900 */
[----:B--2---:R-:W-:Y:S01]  /*1740*/  @!P2 IMAD.WIDE R34, R35, 0x4, R20 ;  /* 0x000000042322a825 */ /* 0x004fe200078e0214 */
[----:B------:R-:W-:Y:S01]  /*1750*/  ISETP.LE.AND P4, PT, R12, UR13, PT ;  /* 0x0000000d0c007c0c */ /* 0x000fe2000bf83270 */
[----:B------:R-:W2:Y:S01]  /*1760*/  LDC.64 R20, c[0x0][0x380] ;  /* 0x0000e000ff147b82 */ /* 0x000ea20000000a00 */
[----:B------:R-:W-:Y:S01]  /*1770*/  UIADD3 UR6, UPT, UPT, UR6, 0x1f, URZ ;  /* 0x0000001f06067890 */ /* 0x000fe2000fffe0ff */
[----:B------:R-:W-:-:S02]  /*1780*/  LEA R5, R16, R5, 0x3 ;  /* 0x0000000510057211 */ /* 0x000fc400078e18ff */
[----:B------:R-:W-:Y:S01]  /*1790*/  ISETP.LE.AND P5, PT, R12, UR14, PT ;  /* 0x0000000e0c007c0c */ /* 0x000fe2000bfa3270 */
[----:B------:R-:W5:Y:S03]  /*17a0*/  @!P2 LDG.E R34, desc[UR10][R34.64] ;  /* 0x0000000a2222a981 */ /* 0x000f66000c1e1900 */
[----:B0-----:R-:W0:Y:S01]  /*17b0*/  LDC.64 R30, c[0x0][0x388] ;  /* 0x0000e200ff1e7b82 */ /* 0x001e220000000a00 */
[----:B---3--:R-:W-:-:S07]  /*17c0*/  @!P3 IMAD.WIDE R26, R26, 0x4, R18 ;  /* 0x000000041a1ab825 */ /* 0x008fce00078e0212 */
[----:B------:R-:W3:Y:S01]  /*17d0*/  LDC.64 R18, c[0x0][0x388] ;  /* 0x0000e200ff127b82 */ /* 0x000ee20000000a00 */
[----:B------:R-:W-:Y:S01]  /*17e0*/  ISETP.LE.AND P6, PT, R12, UR6, PT ;  /* 0x000000060c007c0c */ /* 0x000fe2000bfc3270 */
[----:B-1----:R-:W-:Y:S01]  /*17f0*/  @!P1 IMAD.WIDE R14, R5, 0x4, R14 ;  /* 0x00000004050e9825 */ /* 0x002fe200078e020e */
[----:B------:R-:W-:Y:S01]  /*1800*/  MOV R12, UR7 ;  /* 0x00000007000c7c02 */ /* 0x000fe20008000f00 */
[----:B------:R-:W5:Y:S01]  /*1810*/  @!P3 LDG.E R26, desc[UR10][R26.64] ;  /* 0x0000000a1a1ab981 */ /* 0x000f62000c1e1900 */
[----:B------:R-:W-:Y:S01]  /*1820*/  LEA R5, R6, R7, 0x3 ;  /* 0x0000000706057211 */ /* 0x000fe200078e18ff */
[----:B--2---:R-:W-:Y:S01]  /*1830*/  @!P4 IMAD.WIDE R10, R10, 0x4, R20 ;  /* 0x000000040a0ac825 */ /* 0x004fe200078e0214 */
[----:B------:R-:W-:Y:S01]  /*1840*/  LEA R9, R6, R9, 0x3 ;  /* 0x0000000906097211 */ /* 0x000fe200078e18ff */
[----:B------:R-:W1:Y:S01]  /*1850*/  LDC.64 R20, c[0x0][0x380] ;  /* 0x0000e000ff147b82 */ /* 0x000e620000000a00 */
[----:B------:R-:W-:Y:S01]  /*1860*/  LEA R23, R12, R23, 0x3 ;  /* 0x000000170c177211 */ /* 0x000fe200078e18ff */
[----:B------:R-:W5:Y:S04]  /*1870*/  @!P1 LDG.E R14, desc[UR10][R14.64] ;  /* 0x0000000a0e0e9981 */ /* 0x000f68000c1e1900 */
[----:B------:R3:W2:Y:S02]  /*1880*/  @!P4 LDG.E R12, desc[UR10][R10.64] ;  /* 0x0000000a0a0cc981 */ /* 0x0006a4000c1e1900 */
[----:B------:R-:W1:Y:S01]  /*1890*/  LDC.64 R6, c[0x0][0x388] ;  /* 0x0000e200ff067b82 */ /* 0x000e620000000a00 */
[----:B---3--:R-:W-:-:S07]  /*18a0*/  @!P4 IMAD.WIDE R10, R5, 0x4, R18 ;  /* 0x00000004050ac825 */ /* 0x008fce00078e0212 */
[----:B------:R-:W3:Y:S01]  /*18b0*/  LDC.64 R18, c[0x0][0x388] ;  /* 0x0000e200ff127b82 */ /* 0x000ee20000000a00 */
[----:B0-----:R-:W-:Y:S01]  /*18c0*/  @!P3 IMAD.WIDE R30, R9, 0x4, R30 ;  /* 0x00000004091eb825 */ /* 0x001fe200078e021e */
[----:B------:R-:W-:Y:S01]  /*18d0*/  LEA R17, R16, R17, 0x3 ;  /* 0x0000001110117211 */ /* 0x000fe200078e18ff */
[----:B------:R-:W2:Y:S02]  /*18e0*/  @!P4 LDG.E R9, desc[UR10][R10.64] ;  /* 0x0000000a0a09c981 */ /* 0x000ea4000c1e1900 */
[----:B------:R-:W-:Y:S02]  /*18f0*/  @!P5 IMAD.WIDE R4, R4, 0x4, R36 ;  /* 0x000000040404d825 */ /* 0x000fe400078e0224 */
[----:B------:R-:W2:Y:S02]  /*1900*/  @!P3 LDG.E R30, desc[UR10][R30.64] ;  /* 0x0000000a1e1eb981 */ /* 0x000ea4000c1e1900 */
[----:B-1----:R-:W-:Y:S02]  /*1910*/  @!P6 IMAD.WIDE R20, R13, 0x4, R20 ;  /* 0x000000040d14e825 */ /* 0x002fe400078e0214 */
[----:B------:R-:W2:Y:S02]  /*1920*/  @!P5 LDG.E R4, desc[UR10][R4.64] ;  /* 0x0000000a0404d981 */ /* 0x000ea4000c1e1900 */
[----:B------:R-:W-:-:S02]  /*1930*/  @!P5 IMAD.WIDE R6, R23, 0x4, R6 ;  /* 0x000000041706d825 */ /* 0x000fc400078e0206 */
[----:B------:R-:W2:Y:S04]  /*1940*/  @!P6 LDG.E R20, desc[UR10][R20.64] ;  /* 0x0000000a1414e981 */ /* 0x000ea8000c1e1900 */
[----:B------:R-:W2:Y:S01]  /*1950*/  @!P5 LDG.E R6, desc[UR10][R6.64] ;  /* 0x0000000a0606d981 */ /* 0x000ea2000c1e1900 */
[----:B---3--:R-:W-:-:S06]  /*1960*/  @!P6 IMAD.WIDE R18, R17, 0x4, R18 ;  /* 0x000000041112e825 */ /* 0x008fcc00078e0212 */
[----:B------:R-:W3:Y:S01]  /*1970*/  @!P6 LDG.E R18, desc[UR10][R18.64] ;  /* 0x0000000a1212e981 */ /* 0x000ee2000c1e1900 */
[----:B------:R-:W-:Y:S02]  /*1980*/  UISETP.NE.AND UP0, UPT, UR4, UR5, UPT ;  /* 0x000000050400728c */ /* 0x000fe4000bf05270 */
[----:B------:R-:W-:-:S07]  /*1990*/  UIADD3 UR6, UPT, UPT, UR4, 0x1, URZ ;  /* 0x0000000104067890 */ /* 0x000fce000fffe0ff */
[----:B------:R-:W-:Y:S01]  /*19a0*/  UMOV UR4, UR6 ;  /* 0x0000000600047c82 */ /* 0x000fe20008000000 */
[----:B----4-:R-:W-:-:S04]  /*19b0*/  @!P0 IMAD R3, R32, R8, R3 ;  /* 0x0000000820038224 */ /* 0x010fc800078e0203 */
[----:B-----5:R-:W-:-:S04]  /*19c0*/  @!P1 IMAD R3, R28, R14, R3 ;  /* 0x0000000e1c039224 */ /* 0x020fc800078e0203 */
[----:B------:R-:W-:-:S04]  /*19d0*/  @!P2 IMAD R3, R24, R34, R3 ;  /* 0x000000221803a224 */ /* 0x000fc800078e0203 */
[----:B--2---:R-:W-:-:S04]  /*19e0*/  @!P3 IMAD R3, R26, R30, R3 ;  /* 0x0000001e1a03b224 */ /* 0x004fc800078e0203 */
[----:B------:R-:W-:-:S04]  /*19f0*/  @!P4 IMAD R3, R12, R9, R3 ;  /* 0x000000090c03c224 */ /* 0x000fc800078e0203 */
[----:B------:R-:W-:-:S04]  /*1a00*/  @!P5 IMAD R3, R4, R6, R3 ;  /* 0x000000060403d224 */ /* 0x000fc800078e0203 */
[----:B---3--:R-:W-:Y:S01]  /*1a10*/  @!P6 IMAD R3, R20, R18, R3 ;  /* 0x000000121403e224 */ /* 0x008fe200078e0203 */
[----:B------:R-:W-:Y:S06]  /*1a20*/  BRA.U UP0, `(.L_x_1) ;  /* 0xffffffe500d87547 */ /* 0x000fec000b83ffff */
.L_x_0:
[----:B------:R-:W0:Y:S01]  /*1a30*/  LDC.64 R4, c[0x0][0x390] ;  /* 0x0000e400ff047b82 */ /* 0x000e220000000a00 */
[----:B------:R-:W-:-:S04]  /*1a40*/  IMAD R7, R2, UR7, R0 ;  /* 0x0000000702077c24 */ /* 0x000fc8000f8e0200 */
[----:B0-----:R-:W-:-:S05]  /*1a50*/  IMAD.WIDE R4, R7, 0x4, R4 ;  /* 0x0000000407047825 */ /* 0x001fca00078e0204 */
[----:B------:R-:W-:Y:S01]  /*1a60*/  STG.E desc[UR10][R4.64], R3 ;  /* 0x0000000304007986 */ /* 0x000fe2000c10190a */
[----:B------:R-:W-:Y:S05]  /*1a70*/  EXIT ;  /* 0x000000000000794d */ /* 0x000fea0003800000 */
.L_x_2:
[----:B------:R-:W-:-:S00]  /*1a80*/  BRA `(.L_x_2) ;  /* 0xfffffffc00fc7947 */ /* 0x000fc0000383ffff */
[----:B------:R-:W-:-:S00]  /*1a90*/  NOP ;  /* 0x0000000000007918 */ /* 0x000fc00000000000 */
        /* <DEDUP_REMOVED lines=14> */
.L_x_9:


//--------------------- .text._Z17a_mult_btransposePiS_S_iii --------------------------
	.section	.text._Z17a_mult_btransposePiS_S_iii,"ax",@progbits
	.align	128
        .global         _Z17a_mult_btransposePiS_S_iii
        .type           _Z17a_mult_btransposePiS_S_iii,@function
        .size           _Z17a_mult_btransposePiS_S_iii,(.L_x_10 - _Z17a_mult_btransposePiS_S_iii)
        .other          _Z17a_mult_btransposePiS_S_iii,@"STO_CUDA_ENTRY STV_DEFAULT"
_Z17a_mult_btransposePiS_S_iii:
.text._Z17a_mult_btransposePiS_S_iii:
[----:B------:R-:W-:Y:S01]  /*0000*/  LDC R1, c[0x0][0x37c] ;  /* 0x0000df00ff017b82 */ /* 0x000fe20000000800 */
[----:B------:R-:W0:Y:S01]  /*0010*/  S2R R8, SR_CTAID.Y ;  /* 0x0000000000087919 */ /* 0x000e220000002600 */
[----:B------:R-:W1:Y:S01]  /*0020*/  LDCU UR6, c[0x0][0x39c] ;  /* 0x00007380ff0677ac */ /* 0x000e620008000800 */
[----:B------:R-:W-:Y:S01]  /*0030*/  IMAD.MOV.U32 R0, RZ, RZ, RZ ;  /* 0x000000ffff007224 */ /* 0x000fe200078e00ff */
[----:B------:R-:W0:Y:S01]  /*0040*/  S2R R15, SR_TID.Y ;  /* 0x00000000000f7919 */ /* 0x000e220000002200 */
[----:B------:R-:W2:Y:S01]  /*0050*/  LDCU.64 UR8, c[0x0][0x358] ;  /* 0x00006b00ff0877ac */ /* 0x000ea20008000a00 */
[----:B------:R-:W3:Y:S01]  /*0060*/  S2R R2, SR_CTAID.X ;  /* 0x0000000000027919 */ /* 0x000ee20000002500 */
[----:B------:R-:W4:Y:S01]  /*0070*/  S2R R17, SR_TID.X ;  /* 0x0000000000117919 */ /* 0x000f220000002100 */
[----:B-1----:R-:W-:Y:S01]  /*0080*/  UISETP.GE.AND UP0, UPT, UR6, 0x1, UPT ;  /* 0x000000010600788c */ /* 0x002fe2000bf06270 */
[--C-:B0-----:R-:W-:Y:S02]  /*0090*/  IMAD R8, R8, 0x10, R15.reuse ;  /* 0x0000001008087824 */ /* 0x101fe400078e020f */
[C---:B---3--:R-:W-:Y:S01]  /*00a0*/  IMAD R10, R2.reuse, 0x10, R15 ;  /* 0x00000010020a7824 */ /* 0x048fe200078e020f */
[----:B----4-:R-:W-:-:S05]  /*00b0*/  LEA R9, R2, R17, 0x4 ;  /* 0x0000001102097211 */ /* 0x010fca00078e20ff */
[----:B--2---:R-:W-:Y:S05]  /*00c0*/  BRA.U !UP0, `(.L_x_3) ;  /* 0x0000000508dc7547 */ /* 0x004fea000b800000 */
[----:B------:R-:W0:Y:S01]  /*00d0*/  S2UR UR5, SR_CgaCtaId ;  /* 0x00000000000579c3 */ /* 0x000e220000008800 */
[----:B------:R-:W-:Y:S01]  /*00e0*/  UMOV UR4, 0x400 ;  /* 0x0000040000047882 */ /* 0x000fe20000000000 */
[----:B------:R-:W-:Y:S01]  /*00f0*/  IMAD.MOV.U32 R0, RZ, RZ, RZ ;  /* 0x000000ffff007224 */ /* 0x000fe200078e00ff */
[----:B------:R-:W1:Y:S01]  /*0100*/  LDCU UR10, c[0x0][0x398] ;  /* 0x00007300ff0a77ac */ /* 0x000e620008000800 */
[--C-:B------:R-:W-:Y:S02]  /*0110*/  IMAD R13, R8, UR6, R17.reuse ;  /* 0x00000006080d7c24 */ /* 0x100fe4000f8e0211 */
[----:B------:R-:W-:Y:S01]  /*0120*/  IMAD R12, R10, UR6, R17 ;  /* 0x000000060a0c7c24 */ /* 0x000fe2000f8e0211 */
[----:B------:R-:W2:Y:S01]  /*0130*/  LDCU UR11, c[0x0][0x3a0] ;  /* 0x00007400ff0b77ac */ /* 0x000ea20008000800 */
[----:B------:R-:W3:Y:S08]  /*0140*/  LDC R11, c[0x0][0x39c] ;  /* 0x0000e700ff0b7b82 */ /* 0x000ef00000000800 */
[----:B------:R-:W4:Y:S01]  /*0150*/  LDC.64 R2, c[0x0][0x380] ;  /* 0x0000e000ff027b82 */ /* 0x000f220000000a00 */
[----:B0-----:R-:W-:-:S06]  /*0160*/  ULEA UR4, UR5, UR4, 0x18 ;  /* 0x0000000405047291 */ /* 0x001fcc000f8ec0ff */
[----:B------:R-:W-:Y:S02]  /*0170*/  LEA R16, R17, UR4, 0x7 ;  /* 0x0000000411107c11 */ /* 0x000fe4000f8e38ff */
[C---:B------:R-:W-:Y:S01]  /*0180*/  LEA R14, R15.reuse, UR4, 0x2 ;  /* 0x000000040f0e7c11 */ /* 0x040fe2000f8e10ff */
[----:B------:R-:W-:Y:S02]  /*0190*/  UMOV UR4, URZ ;  /* 0x000000ff00047c82 */ /* 0x000fe40008000000 */
[--C-:B------:R-:W-:Y:S02]  /*01a0*/  IMAD R15, R15, 0x4, R16.reuse ;  /* 0x000000040f0f7824 */ /* 0x100fe400078e0210 */
[----:B-12---:R-:W-:-:S07]  /*01b0*/  IMAD R16, R17, -0x7c, R16 ;  /* 0xffffff8411107824 */ /* 0x006fce00078e0210 */
.L_x_6:
[----:B---3--:R-:W-:Y:S01]  /*01c0*/  ISETP.GE.AND P3, PT, R17, R11, PT ;  /* 0x0000000b1100720c */ /* 0x008fe20003f66270 */
[----:B------:R-:W-:Y:S01]  /*01d0*/  BSSY.RECONVERGENT B0, `(.L_x_4) ;  /* 0x000000e000007945 */ /* 0x000fe20003800200 */
[----:B------:R-:W-:Y:S02]  /*01e0*/  ISETP.GE.U32.AND P0, PT, R8, UR10, PT ;  /* 0x0000000a08007c0c */ /* 0x000fe4000bf06070 */
[C---:B------:R-:W-:Y:S02]  /*01f0*/  ISETP.GE.U32.AND P2, PT, R9.reuse, UR11, PT ;  /* 0x0000000b09007c0c */ /* 0x040fe4000bf46070 */
[----:B------:R-:W-:-:S07]  /*0200*/  ISETP.GE.U32.OR P1, PT, R9, UR11, P0 ;  /* 0x0000000b09007c0c */ /* 0x000fce0008726470 */
[----:B------:R-:W-:Y:S06]  /*0210*/  @P3 BRA `(.L_x_5) ;  /* 0x0000000000243947 */ /* 0x000fec0003800000 */
[----:B------:R-:W-:Y:S01]  /*0220*/  ISETP.GE.AND P3, PT, R10, UR11, PT ;  /* 0x0000000b0a007c0c */ /* 0x000fe2000bf66270 */
[----:B----4-:R-:W-:Y:S01]  /*0230*/  IMAD.WIDE R4, R13, 0x4, R2 ;  /* 0x000000040d047825 */ /* 0x010fe200078e0202 */
[----:B------:R-:W-:-:S11]  /*0240*/  ISETP.GE.AND P0, PT, R8, UR10, PT ;  /* 0x0000000a08007c0c */ /* 0x000fd6000bf06270 */
[----:B------:R-:W0:Y:S02]  /*0250*/  @!P3 LDC.64 R6, c[0x0][0x388] ;  /* 0x0000e200ff06bb82 */ /* 0x000e240000000a00 */
[----:B------:R-:W2:Y:S01]  /*0260*/  @!P0 LDG.E R4, desc[UR8][R4.64] ;  /* 0x0000000804048981 */ /* 0x000ea2000c1e1900 */
[----:B0-----:R-:W-:-:S06]  /*0270*/  @!P3 IMAD.WIDE R6, R12, 0x4, R6 ;  /* 0x000000040c06b825 */ /* 0x001fcc00078e0206 */
[----:B------:R-:W3:Y:S04]  /*0280*/  @!P3 LDG.E R6, desc[UR8][R6.64] ;  /* 0x000000080606b981 */ /* 0x000ee8000c1e1900 */
[----:B--2---:R0:W-:Y:S04]  /*0290*/  @!P0 STS [R15], R4 ;  /* 0x000000040f008388 */ /* 0x0041e80000000800 */
[----:B---3--:R0:W-:Y:S02]  /*02a0*/  @!P3 STS [R15+0x40], R6 ;  /* 0x000040060f00b388 */ /* 0x0081e40000000800 */
.L_x_5:
[----:B------:R-:W-:Y:S05]  /*02b0*/  BSYNC.RECONVERGENT B0 ;  /* 0x0000000000007941 */ /* 0x000fea0003800200 */
.L_x_4:
[----:B------:R-:W-:Y:S01]  /*02c0*/  BAR.SYNC.DEFER_BLOCKING 0x0 ;  /* 0x0000000000007b1d */ /* 0x000fe20000010000 */
[----:B------:R-:W-:Y:S01]  /*02d0*/  UIADD3 UR5, UPT, UPT, UR4, 0x1, URZ ;  /* 0x0000000104057890 */ /* 0x000fe2000fffe0ff */
[----:B------:R-:W-:Y:S01]  /*02e0*/  ISETP.GE.U32.OR P0, PT, R8, UR10, P2 ;  /* 0x0000000a08007c0c */ /* 0x000fe20009706470 */
[----:B------:R-:W-:Y:S02]  /*02f0*/  UIADD3 UR6, UPT, UPT, UR4, 0x2, URZ ;  /* 0x0000000204067890 */ /* 0x000fe4000fffe0ff */
[----:B------:R-:W-:Y:S01]  /*0300*/  ISETP.LE.OR P3, PT, R11, UR4, P1 ;  /* 0x000000040b007c0c */ /* 0x000fe20008f63670 */
[----:B------:R-:W-:Y:S01]  /*0310*/  UIADD3 UR7, UPT, UPT, UR4, 0xf, URZ ;  /* 0x0000000f04077890 */ /* 0x000fe2000fffe0ff */
[----:B------:R-:W-:Y:S01]  /*0320*/  IADD3 R17, PT, PT, R17, 0x10, RZ ;  /* 0x0000001011117810 */ /* 0x000fe20007ffe0ff */
[----:B------:R-:W-:Y:S01]  /*0330*/  VIADD R13, R13, 0x10 ;  /* 0x000000100d0d7836 */ /* 0x000fe20000000000 */
[C---:B------:R-:W-:Y:S01]  /*0340*/  ISETP.LE.OR P2, PT, R11.reuse, UR5, P0 ;  /* 0x000000050b007c0c */ /* 0x040fe20008743670 */
[----:B------:R-:W-:Y:S01]  /*0350*/  UIADD3 UR5, UPT, UPT, UR4, 0x3, URZ ;  /* 0x0000000304057890 */ /* 0x000fe2000fffe0ff */
[----:B------:R-:W-:Y:S01]  /*0360*/  ISETP.LE.OR P1, PT, R11, UR6, P0 ;  /* 0x000000060b007c0c */ /* 0x000fe20008723670 */
[----:B------:R-:W-:Y:S01]  /*0370*/  UIADD3 UR6, UPT, UPT, UR4, 0x5, URZ ;  /* 0x0000000504067890 */ /* 0x000fe2000fffe0ff */
[----:B------:R-:W-:-:S03]  /*0380*/  IADD3 R12, PT, PT, R12, 0x10, RZ ;  /* 0x000000100c0c7810 */ /* 0x000fc60007ffe0ff */
[C---:B------:R-:W-:Y:S01]  /*0390*/  ISETP.LE.OR P6, PT, R11.reuse, UR5, P0 ;  /* 0x000000050b007c0c */ /* 0x040fe200087c3670 */
[----:B------:R-:W-:Y:S01]  /*03a0*/  UIADD3 UR5, UPT, UPT, UR4, 0x4, URZ ;  /* 0x0000000404057890 */ /* 0x000fe2000fffe0ff */
[----:B------:R-:W-:Y:S01]  /*03b0*/  ISETP.LE.OR P4, PT, R11, UR6, P0 ;  /* 0x000000060b007c0c */ /* 0x000fe20008783670 */
[----:B------:R-:W-:-:S04]  /*03c0*/  UIADD3 UR6, UPT, UPT, UR4, 0x7, URZ ;  /* 0x0000000704067890 */ /* 0x000fc8000fffe0ff */
[----:B------:R-:W-:Y:S01]  /*03d0*/  ISETP.LE.OR P5, PT, R11, UR5, P0 ;  /* 0x000000050b007c0c */ /* 0x000fe200087a3670 */
[----:B------:R-:W-:Y:S01]  /*03e0*/  UIADD3 UR5, UPT, UPT, UR4, 0x6, URZ ;  /* 0x0000000604057890 */ /* 0x000fe2000fffe0ff */
[----:B------:R-:W-:Y:S04]  /*03f0*/  @!P3 LDS R7, [R14] ;  /* 0x000000000e07b984 */ /* 0x000fe80000000800 */
[----:B0-----:R-:W0:Y:S04]  /*0400*/  @!P3 LDS R6, [R16+0x40] ;  /* 0x000040001006b984 */ /* 0x001e280000000800 */
[----:B------:R-:W-:Y:S04]  /*0410*/  @!P2 LDS R19, [R14+0x80] ;  /* 0x000080000e13a984 */ /* 0x000fe80000000800 */
[----:B------:R-:W1:Y:S04]  /*0420*/  @!P2 LDS R18, [R16+0xc0] ;  /* 0x0000c0001012a984 */ /* 0x000e680000000800 */
[----:B------:R-:W-:Y:S04]  /*0430*/  @!P1 LDS R21, [R14+0x100] ;  /* 0x000100000e159984 */ /* 0x000fe80000000800 */
[----:B------:R-:W2:Y:S04]  /*0440*/  @!P1 LDS R20, [R16+0x140] ;  /* 0x0001400010149984 */ /* 0x000ea80000000800 */
[----:B------:R-:W-:Y:S04]  /*0450*/  @!P6 LDS R4, [R14+0x180] ;  /* 0x000180000e04e984 */ /* 0x000fe80000000800 */
[----:B------:R-:W3:Y:S01]  /*0460*/  @!P6 LDS R5, [R16+0x1c0] ;  /* 0x0001c0001005e984 */ /* 0x000ee20000000800 */
[----:B0-----:R-:W-:Y:S01]  /*0470*/  @!P3 IMAD R0, R7, R6, R0 ;  /* 0x000000060700b224 */ /* 0x001fe200078e0200 */
[----:B------:R-:W-:Y:S01]  /*0480*/  ISETP.LE.OR P3, PT, R11, UR5, P0 ;  /* 0x000000050b007c0c */ /* 0x000fe20008763670 */
[----:B------:R-:W-:Y:S01]  /*0490*/  UIADD3 UR5, UPT, UPT, UR4, 0x8, URZ ;  /* 0x0000000804057890 */ /* 0x000fe2000fffe0ff */
[----:B------:R-:W-:Y:S04]  /*04a0*/  @!P5 LDS R7, [R14+0x200] ;  /* 0x000200000e07d984 */ /* 0x000fe80000000800 */
[----:B------:R-:W0:Y:S01]  /*04b0*/  @!P5 LDS R6, [R16+0x240] ;  /* 0x000240001006d984 */ /* 0x000e220000000800 */
[----:B-1----:R-:W-:Y:S01]  /*04c0*/  @!P2 IMAD R0, R19, R18, R0 ;  /* 0x000000121300a224 */ /* 0x002fe200078e0200 */
[----:B------:R-:W-:Y:S01]  /*04d0*/  ISETP.LE.OR P2, PT, R11, UR6, P0 ;  /* 0x000000060b007c0c */ /* 0x000fe20008743670 */
[----:B------:R-:W-:Y:S01]  /*04e0*/  UIADD3 UR6, UPT, UPT, UR4, 0xb, URZ ;  /* 0x0000000b04067890 */ /* 0x000fe2000fffe0ff */
[----:B------:R-:W-:Y:S04]  /*04f0*/  @!P4 LDS R19, [R14+0x280] ;  /* 0x000280000e13c984 */ /* 0x000fe80000000800 */
[----:B------:R-:W1:Y:S01]  /*0500*/  @!P4 LDS R18, [R16+0x2c0] ;  /* 0x0002c0001012c984 */ /* 0x000e620000000800 */
[----:B--2---:R-:W-:Y:S01]  /*0510*/  @!P1 IMAD R0, R21, R20, R0 ;  /* 0x0000001415009224 */ /* 0x004fe200078e0200 */
[C---:B------:R-:W-:Y:S01]  /*0520*/  ISETP.LE.OR P1, PT, R11.reuse, UR5, P0 ;  /* 0x000000050b007c0c */ /* 0x040fe20008723670 */
[----:B------:R-:W-:Y:S01]  /*0530*/  UIADD3 UR5, UPT, UPT, UR4, 0x9, URZ ;  /* 0x0000000904057890 */ /* 0x000fe2000fffe0ff */
[----:B------:R-:W-:Y:S04]  /*0540*/  @!P3 LDS R21, [R14+0x300] ;  /* 0x000300000e15b984 */ /* 0x000fe80000000800 */
[----:B------:R-:W2:Y:S01]  /*0550*/  @!P3 LDS R20, [R16+0x340] ;  /* 0x000340001014b984 */ /* 0x000ea20000000800 */
[----:B---3--:R-:W-:Y:S01]  /*0560*/  @!P6 IMAD R0, R4, R5, R0 ;  /* 0x000000050400e224 */ /* 0x008fe200078e0200 */
[----:B------:R-:W-:Y:S01]  /*0570*/  ISETP.LE.OR P6, PT, R11, UR5, P0 ;  /* 0x000000050b007c0c */ /* 0x000fe200087c3670 */
[----:B------:R-:W-:Y:S01]  /*0580*/  UIADD3 UR5, UPT, UPT, UR4, 0xa, URZ ;  /* 0x0000000a04057890 */ /* 0x000fe2000fffe0ff */
[----:B------:R-:W-:Y:S04]  /*0590*/  @!P2 LDS R23, [R14+0x380] ;  /* 0x000380000e17a984 */ /* 0x000fe80000000800 */
[----:B------:R-:W3:Y:S04]  /*05a0*/  @!P2 LDS R22, [R16+0x3c0] ;  /* 0x0003c0001016a984 */ /* 0x000ee80000000800 */
[----:B------:R-:W-:Y:S04]  /*05b0*/  @!P1 LDS R25, [R14+0x400] ;  /* 0x000400000e199984 */ /* 0x000fe80000000800 */
[----:B------:R-:W5:Y:S04]  /*05c0*/  @!P1 LDS R24, [R16+0x440] ;  /* 0x0004400010189984 */ /* 0x000f680000000800 */
[----:B------:R-:W-:Y:S01]  /*05d0*/  @!P6 LDS R5, [R14+0x480] ;  /* 0x000480000e05e984 */ /* 0x000fe20000000800 */
[----:B0-----:R-:W-:Y:S01]  /*05e0*/  @!P5 IMAD R0, R7, R6, R0 ;  /* 0x000000060700d224 */ /* 0x001fe200078e0200 */
[----:B------:R-:W-:Y:S01]  /*05f0*/  ISETP.LE.OR P5, PT, R11, UR5, P0 ;  /* 0x000000050b007c0c */ /* 0x000fe200087a3670 */
[----:B------:R-:W-:Y:S01]  /*0600*/  UIADD3 UR5, UPT, UPT, UR4, 0xc, URZ ;  /* 0x0000000c04057890 */ /* 0x000fe2000fffe0ff */
[----:B------:R-:W0:Y:S01]  /*0610*/  @!P6 LDS R4, [R16+0x4c0] ;  /* 0x0004c0001004e984 */ /* 0x000e220000000800 */
[----:B-1----:R-:W-:Y:S01]  /*0620*/  @!P4 IMAD R0, R19, R18, R0 ;  /* 0x000000121300c224 */ /* 0x002fe200078e0200 */
[----:B------:R-:W-:Y:S01]  /*0630*/  ISETP.LE.OR P4, PT, R11, UR6, P0 ;  /* 0x000000060b007c0c */ /* 0x000fe20008783670 */
[----:B------:R-:W-:-:S08]  /*0640*/  UIADD3 UR6, UPT, UPT, UR4, 0xd, URZ ;  /* 0x0000000d04067890 */ /* 0x000fd0000fffe0ff */
[----:B------:R-:W-:Y:S01]  /*0650*/  @!P5 LDS R7, [R14+0x500] ;  /* 0x000500000e07d984 */ /* 0x000fe20000000800 */
[----:B--2---:R-:W-:Y:S01]  /*0660*/  @!P3 IMAD R0, R21, R20, R0 ;  /* 0x000000141500b224 */ /* 0x004fe200078e0200 */
[----:B------:R-:W-:Y:S01]  /*0670*/  ISETP.LE.OR P3, PT, R11, UR5, P0 ;  /* 0x000000050b007c0c */ /* 0x000fe20008763670 */
[----:B------:R-:W-:Y:S01]  /*0680*/  UIADD3 UR5, UPT, UPT, UR4, 0xe, URZ ;  /* 0x0000000e04057890 */ /* 0x000fe2000fffe0ff */
[----:B------:R-:W1:Y:S01]  /*0690*/  @!P5 LDS R6, [R16+0x540] ;  /* 0x000540001006d984 */ /* 0x000e620000000800 */
[----:B------:R-:W-:-:S03]  /*06a0*/  UIADD3 UR4, UPT, UPT, UR4, 0x10, URZ ;  /* 0x0000001004047890 */ /* 0x000fc6000fffe0ff */
[----:B------:R-:W-:Y:S01]  /*06b0*/  @!P4 LDS R19, [R14+0x580] ;  /* 0x000580000e13c984 */ /* 0x000fe20000000800 */
[----:B---3--:R-:W-:Y:S01]  /*06c0*/  @!P2 IMAD R0, R23, R22, R0 ;  /* 0x000000161700a224 */ /* 0x008fe200078e0200 */
[----:B------:R-:W-:Y:S02]  /*06d0*/  ISETP.LE.OR P2, PT, R11, UR6, P0 ;  /* 0x000000060b007c0c */ /* 0x000fe40008743670 */
[----:B------:R-:W2:Y:S04]  /*06e0*/  @!P4 LDS R18, [R16+0x5c0] ;  /* 0x0005c0001012c984 */ /* 0x000ea80000000800 */
[----:B------:R-:W-:Y:S01]  /*06f0*/  @!P3 LDS R21, [R14+0x600] ;  /* 0x000600000e15b984 */ /* 0x000fe20000000800 */
[----:B-----5:R-:W-:Y:S01]  /*0700*/  @!P1 IMAD R0, R25, R24, R0 ;  /* 0x0000001819009224 */ /* 0x020fe200078e0200 */
[----:B------:R-:W-:-:S02]  /*0710*/  ISETP.LE.OR P1, PT, R11, UR5, P0 ;  /* 0x000000050b007c0c */ /* 0x000fc40008723670 */
[----:B------:R-:W3:Y:S01]  /*0720*/  @!P3 LDS R20, [R16+0x640] ;  /* 0x000640001014b984 */ /* 0x000ee20000000800 */
[----:B------:R-:W-:-:S03]  /*0730*/  ISETP.LE.OR P0, PT, R11, UR7, P0 ;  /* 0x000000070b007c0c */ /* 0x000fc60008703670 */
[----:B------:R-:W-:Y:S04]  /*0740*/  @!P2 LDS R23, [R14+0x680] ;  /* 0x000680000e17a984 */ /* 0x000fe80000000800 */
[----:B------:R-:W5:Y:S01]  /*0750*/  @!P2 LDS R22, [R16+0x6c0] ;  /* 0x0006c0001016a984 */ /* 0x000f620000000800 */
[----:B0-----:R-:W-:-:S03]  /*0760*/  @!P6 IMAD R0, R5, R4, R0 ;  /* 0x000000040500e224 */ /* 0x001fc600078e0200 */
[----:B------:R-:W-:Y:S04]  /*0770*/  @!P1 LDS R25, [R14+0x700] ;  /* 0x000700000e199984 */ /* 0x000fe80000000800 */
[----:B------:R-:W0:Y:S04]  /*0780*/  @!P1 LDS R24, [R16+0x740] ;  /* 0x0007400010189984 */ /* 0x000e280000000800 */
[----:B------:R-:W-:Y:S04]  /*0790*/  @!P0 LDS R5, [R14+0x780] ;  /* 0x000780000e058984 */ /* 0x000fe80000000800 */
[----:B------:R-:W4:Y:S01]  /*07a0*/  @!P0 LDS R4, [R16+0x7c0] ;  /* 0x0007c00010048984 */ /* 0x000f220000000800 */
[----:B-1----:R-:W-:-:S04]  /*07b0*/  @!P5 IMAD R0, R7, R6, R0 ;  /* 0x000000060700d224 */ /* 0x002fc800078e0200 */
[----:B--2---:R-:W-:-:S04]  /*07c0*/  @!P4 IMAD R0, R19, R18, R0 ;  /* 0x000000121300c224 */ /* 0x004fc800078e0200 */
[----:B---3--:R-:W-:-:S04]  /*07d0*/  @!P3 IMAD R0, R21, R20, R0 ;  /* 0x000000141500b224 */ /* 0x008fc800078e0200 */
[----:B-----5:R-:W-:-:S04]  /*07e0*/  @!P2 IMAD R0, R23, R22, R0 ;  /* 0x000000161700a224 */ /* 0x020fc800078e0200 */
[----:B0-----:R-:W-:Y:S01]  /*07f0*/  @!P1 IMAD R0, R25, R24, R0 ;  /* 0x0000001819009224 */ /* 0x001fe200078e0200 */
[----:B------:R-:W-:Y:S01]  /*0800*/  BAR.SYNC.DEFER_BLOCKING 0x0 ;  /* 0x0000000000007b1d */ /* 0x000fe20000010000 */
[----:B------:R-:W-:Y:S02]  /*0810*/  ISETP.LE.AND P1, PT, R11, UR4, PT ;  /* 0x000000040b007c0c */ /* 0x000fe4000bf23270 */
[----:B----4-:R-:W-:-:S11]  /*0820*/  @!P0 IMAD R0, R5, R4, R0 ;  /* 0x0000000405008224 */ /* 0x010fd600078e0200 */
[----:B------:R-:W-:Y:S05]  /*0830*/  @!P1 BRA `(.L_x_6) ;  /* 0xfffffff800609947 */ /* 0x000fea000383ffff */
.L_x_3:
[----:B------:R-:W0:Y:S01]  /*0840*/  LDCU UR5, c[0x0][0x3a0] ;  /* 0x00007400ff0577ac */ /* 0x000e220008000800 */
[----:B------:R-:W1:Y:S01]  /*0850*/  LDCU UR6, c[0x0][0x398] ;  /* 0x00007300ff0677ac */ /* 0x000e620008000800 */
[----:B0-----:R-:W-:-:S04]  /*0860*/  ISETP.GE.U32.AND P0, PT, R9, UR5, PT ;  /* 0x0000000509007c0c */ /* 0x001fc8000bf06070 */
[----:B-1----:R-:W-:-:S13]  /*0870*/  ISETP.GE.U32.OR P0, PT, R8, UR6, P0 ;  /* 0x0000000608007c0c */ /* 0x002fda0008706470 */
[----:B------:R-:W-:Y:S05]  /*0880*/  @P0 EXIT ;  /* 0x000000000000094d */ /* 0x000fea0003800000 */
[----:B------:R-:W0:Y:S01]  /*0890*/  LDC.64 R2, c[0x0][0x390] ;  /* 0x0000e400ff027b82 */ /* 0x000e220000000a00 */
[----:B------:R-:W-:-:S04]  /*08a0*/  IMAD R9, R8, UR5, R9 ;  /* 0x0000000508097c24 */ /* 0x000fc8000f8e0209 */
[----:B0-----:R-:W-:-:S05]  /*08b0*/  IMAD.WIDE R2, R9, 0x4, R2 ;  /* 0x0000000409027825 */ /* 0x001fca00078e0202 */
[----:B------:R-:W-:Y:S01]  /*08c0*/  STG.E desc[UR8][R2.64], R0 ;  /* 0x0000000002007986 */ /* 0x000fe2000c101908 */
[----:B------:R-:W-:Y:S05]  /*08d0*/  EXIT ;  /* 0x000000000000794d */ /* 0x000fea0003800000 */
.L_x_7:
        /* <DEDUP_REMOVED lines=10> */
.L_x_10:


//--------------------- .text._Z9add_stagePiS_S_ii --------------------------
	.section	.text._Z9add_stagePiS_S_ii,"ax",@progbits
	.align	128
        .global         _Z9add_stagePiS_S_ii
        .type           _Z9add_stagePiS_S_ii,@function
        .size           _Z9add_stagePiS_S_ii,(.L_x_11 - _Z9add_stagePiS_S_ii)
        .other          _Z9add_stagePiS_S_ii,@"STO_CUDA_ENTRY STV_DEFAULT"
_Z9add_stagePiS_S_ii:
.text._Z9add_stagePiS_S_ii:
[----:B------:R-:W-:Y:S01]  /*0000*/  LDC R1, c[0x0][0x37c] ;  /* 0x0000df00ff017b82 */ /* 0x000fe20000000800 */
[----:B------:R-:W0:Y:S01]  /*0010*/  S2R R8, SR_TID.X ;  /* 0x0000000000087919 */ /* 0x000e220000002100 */
[----:B------:R-:W1:Y:S01]  /*0020*/  LDCU.64 UR4, c[0x0][0x398] ;  /* 0x00007300ff0477ac */ /* 0x000e620008000a00 */
[----:B------:R-:W0:Y:S01]  /*0030*/  S2R R9, SR_CTAID.Y ;  /* 0x0000000000097919 */ /* 0x000e220000002600 */
[----:B------:R-:W2:Y:S01]  /*0040*/  LDCU.64 UR6, c[0x0][0x358] ;  /* 0x00006b00ff0677ac */ /* 0x000ea20008000a00 */
[----:B------:R-:W3:Y:S01]  /*0050*/  S2R R7, SR_CTAID.X ;  /* 0x0000000000077919 */ /* 0x000ee20000002500 */
[----:B------:R-:W3:Y:S01]  /*0060*/  S2R R6, SR_TID.Y ;  /* 0x0000000000067919 */ /* 0x000ee20000002200 */
[----:B0-----:R-:W-:-:S05]  /*0070*/  IMAD R5, R9, 0x20, R8 ;  /* 0x0000002009057824 */ /* 0x001fca00078e0208 */
[----:B-1----:R-:W-:Y:S01]  /*0080*/  ISETP.GE.AND P0, PT, R5, UR4, PT ;  /* 0x0000000405007c0c */ /* 0x002fe2000bf06270 */
[----:B---3--:R-:W-:-:S04]  /*0090*/  IMAD R0, R7, 0x20, R6 ;  /* 0x0000002007007824 */ /* 0x008fc800078e0206 */
[C---:B------:R-:W-:Y:S01]  /*00a0*/  IMAD R5, R0.reuse, UR4, R5 ;  /* 0x0000000400057c24 */ /* 0x040fe2000f8e0205 */
[----:B------:R-:W-:-:S13]  /*00b0*/  ISETP.GE.OR P0, PT, R0, UR5, P0 ;  /* 0x0000000500007c0c */ /* 0x000fda0008706670 */
[----:B------:R-:W0:Y:S02]  /*00c0*/  @!P0 LDC.64 R2, c[0x0][0x380] ;  /* 0x0000e000ff028b82 */ /* 0x000e240000000a00 */
[----:B0-----:R-:W-:-:S06]  /*00d0*/  @!P0 IMAD.WIDE R2, R5, 0x4, R2 ;  /* 0x0000000405028825 */ /* 0x001fcc00078e0202 */
[----:B--2---:R-:W2:Y:S01]  /*00e0*/  @!P0 LDG.E R2, desc[UR6][R2.64] ;  /* 0x0000000602028981 */ /* 0x004ea2000c1e1900 */
[----:B------:R-:W-:Y:S01]  /*00f0*/  @!P0 MOV R0, 0x400 ;  /* 0x0000040000008802 */ /* 0x000fe20000000f00 */
[----:B------:R-:W-:Y:S01]  /*0100*/  IMAD R4, R9, 0x20, R6 ;  /* 0x0000002009047824 */ /* 0x000fe200078e0206 */
[----:B------:R-:W-:Y:S01]  /*0110*/  LEA R7, R7, R8, 0x5 ;  /* 0x0000000807077211 */ /* 0x000fe200078e28ff */
[----:B------:R-:W0:Y:S03]  /*0120*/  @!P0 S2R R5, SR_CgaCtaId ;  /* 0x0000000000058919 */ /* 0x000e260000008800 */
[----:B------:R-:W-:Y:S01]  /*0130*/  ISETP.GE.AND P1, PT, R7, UR5, PT ;  /* 0x0000000507007c0c */ /* 0x000fe2000bf26270 */
[----:B------:R-:W-:-:S03]  /*0140*/  IMAD R7, R4, UR5, R7 ;  /* 0x0000000504077c24 */ /* 0x000fc6000f8e0207 */
[----:B------:R-:W-:Y:S02]  /*0150*/  ISETP.GE.OR P1, PT, R4, UR4, P1 ;  /* 0x0000000404007c0c */ /* 0x000fe40008f26670 */
[----:B0-----:R-:W-:-:S04]  /*0160*/  @!P0 LEA R0, R5, R0, 0x18 ;  /* 0x0000000005008211 */ /* 0x001fc800078ec0ff */
[----:B------:R-:W-:-:S05]  /*0170*/  @!P0 LEA R0, R8, R0, 0x7 ;  /* 0x0000000008008211 */ /* 0x000fca00078e38ff */
[----:B------:R-:W-:-:S05]  /*0180*/  @!P0 IMAD R5, R6, 0x4, R0 ;  /* 0x0000000406058824 */ /* 0x000fca00078e0200 */
[----:B--2---:R0:W-:Y:S01]  /*0190*/  @!P0 STS [R5], R2 ;  /* 0x0000000205008388 */ /* 0x0041e20000000800 */
[----:B------:R-:W-:Y:S06]  /*01a0*/  BAR.SYNC.DEFER_BLOCKING 0x0 ;  /* 0x0000000000007b1d */ /* 0x000fec0000010000 */
[----:B------:R-:W-:Y:S05]  /*01b0*/  @P1 EXIT ;  /* 0x000000000000194d */ /* 0x000fea0003800000 */
[----:B0-----:R-:W0:Y:S08]  /*01c0*/  LDC.64 R2, c[0x0][0x388] ;  /* 0x0000e200ff027b82 */ /* 0x001e300000000a00 */
[----:B------:R-:W1:Y:S01]  /*01d0*/  S2UR UR5, SR_CgaCtaId ;  /* 0x00000000000579c3 */ /* 0x000e620000008800 */
[----:B------:R-:W-:-:S07]  /*01e0*/  UMOV UR4, 0x400 ;  /* 0x0000040000047882 */ /* 0x000fce0000000000 */
[----:B------:R-:W2:Y:S01]  /*01f0*/  LDC.64 R4, c[0x0][0x390] ;  /* 0x0000e400ff047b82 */ /* 0x000ea20000000a00 */
[----:B0-----:R-:W-:-:S06]  /*0200*/  IMAD.WIDE R2, R7, 0x4, R2 ;  /* 0x0000000407027825 */ /* 0x001fcc00078e0202 */
[----:B------:R-:W3:Y:S01]  /*0210*/  LDG.E R3, desc[UR6][R2.64] ;  /* 0x0000000602037981 */ /* 0x000ee2000c1e1900 */
[----:B-1----:R-:W-:-:S06]  /*0220*/  ULEA UR4, UR5, UR4, 0x18 ;  /* 0x0000000405047291 */ /* 0x002fcc000f8ec0ff */
[----:B------:R-:W-:Y:S01]  /*0230*/  LEA R0, R6, UR4, 0x7 ;  /* 0x0000000406007c11 */ /* 0x000fe2000f8e38ff */
[----:B--2---:R-:W-:-:S03]  /*0240*/  IMAD.WIDE R4, R7, 0x4, R4 ;  /* 0x0000000407047825 */ /* 0x004fc600078e0204 */
[----:B------:R-:W-:-:S06]  /*0250*/  LEA R0, R8, R0, 0x2 ;  /* 0x0000000008007211 */ /* 0x000fcc00078e10ff */
[----:B------:R-:W3:Y:S02]  /*0260*/  LDS R0, [R0] ;  /* 0x0000000000007984 */ /* 0x000ee40000000800 */
[----:B---3--:R-:W-:-:S05]  /*0270*/  IMAD.IADD R7, R0, 0x1, R3 ;  /* 0x0000000100077824 */ /* 0x008fca00078e0203 */
[----:B------:R-:W-:Y:S01]  /*0280*/  STG.E desc[UR6][R4.64], R7 ;  /* 0x0000000704007986 */ /* 0x000fe2000c101906 */
[----:B------:R-:W-:Y:S05]  /*0290*/  EXIT ;  /* 0x000000000000794d */ /* 0x000fea0003800000 */
.L_x_8:
        /* <DEDUP_REMOVED lines=14> */
.L_x_11:


//--------------------- .nv.shared.reserved.0     --------------------------
	.section	.nv.shared.reserved.0,"aw",@nobits
	.weak		__nv_reservedSMEM_offset_0_alias
	.size		__nv_reservedSMEM_offset_0_alias, 0, 64
	.other		__nv_reservedSMEM_offset_0_alias,@"STO_CUDA_RESERVED_SHARED STV_DEFAULT"
__nv_reservedSMEM_offset_0_alias:
	.zero		0
	.zero		64


//--------------------- .nv.shared._Z17a_mult_btransposePiS_S_iii --------------------------
	.section	.nv.shared._Z17a_mult_btransposePiS_S_iii,"aw",@nobits
	.sectionflags	@""
	.align	4
.nv.shared._Z17a_mult_btransposePiS_S_iii:
	.zero		3072


//--------------------- .nv.shared._Z9add_stagePiS_S_ii --------------------------
	.section	.nv.shared._Z9add_stagePiS_S_ii,"aw",@nobits
	.sectionflags	@""
	.align	4
.nv.shared._Z9add_stagePiS_S_ii:
	.zero		5120


//--------------------- .nv.constant0._Z17atranspose_mult_bPiS_S_iii --------------------------
	.section	.nv.constant0._Z17atranspose_mult_bPiS_S_iii,"a",@progbits
	.sectionflags	@""
	.align	4
.nv.constant0._Z17atranspose_mult_bPiS_S_iii:
	.zero		932


//--------------------- .nv.constant0._Z17a_mult_btransposePiS_S_iii --------------------------
	.section	.nv.constant0._Z17a_mult_btransposePiS_S_iii,"a",@progbits
	.sectionflags	@""
	.align	4
.nv.constant0._Z17a_mult_btransposePiS_S_iii:
	.zero		932


//--------------------- .nv.constant0._Z9add_stagePiS_S_ii --------------------------
	.section	.nv.constant0._Z9add_stagePiS_S_ii,"a",@progbits
	.sectionflags	@""
	.align	4
.nv.constant0._Z9add_stagePiS_S_ii:
	.zero		928


//--------------------- SYMBOLS --------------------------

	.type		.nv.reservedSmem.offset0,@object
	.size		.nv.reservedSmem.offset0,0x4
	.type		.nv.reservedSmem.cap,@object
	.size		.nv.reservedSmem.cap,0x4
